//
// Generated by NVIDIA NVVM Compiler
//
// Compiler Build ID: CL-36424714
// Cuda compilation tools, release 13.0, V13.0.88
// Based on NVVM 20.0.0
//

.version 9.0
.target sm_100
.address_size 64

	// .globl	_Z17matmul_fp32_tiledPfS_S_jjjj
// _ZZ17matmul_fp32_tiledPfS_S_jjjjE7m1_tile has been demoted
// _ZZ17matmul_fp32_tiledPfS_S_jjjjE7m2_tile has been demoted

.visible .entry _Z17matmul_fp32_tiledPfS_S_jjjj(
	.param .u64 .ptr .align 1 _Z17matmul_fp32_tiledPfS_S_jjjj_param_0,
	.param .u64 .ptr .align 1 _Z17matmul_fp32_tiledPfS_S_jjjj_param_1,
	.param .u64 .ptr .align 1 _Z17matmul_fp32_tiledPfS_S_jjjj_param_2,
	.param .u32 _Z17matmul_fp32_tiledPfS_S_jjjj_param_3,
	.param .u32 _Z17matmul_fp32_tiledPfS_S_jjjj_param_4,
	.param .u32 _Z17matmul_fp32_tiledPfS_S_jjjj_param_5,
	.param .u32 _Z17matmul_fp32_tiledPfS_S_jjjj_param_6
)
{
	.reg .pred 	%p<7>;
	.reg .b32 	%r<99>;
	.reg .b32 	%f<368>;
	.reg .b64 	%rd<48>;
	// demoted variable
	.shared .align 4 .b8 _ZZ17matmul_fp32_tiledPfS_S_jjjjE7m1_tile[1024];
	// demoted variable
	.shared .align 4 .b8 _ZZ17matmul_fp32_tiledPfS_S_jjjjE7m2_tile[1024];
	ld.param.u32 	%r31, [_Z17matmul_fp32_tiledPfS_S_jjjj_param_5];
	mov.u32 	%r32, %ctaid.x;
	mov.u32 	%r33, %ntid.x;
	mov.u32 	%r1, %tid.x;
	mad.lo.s32 	%r2, %r32, %r33, %r1;
	mov.u32 	%r34, %ctaid.y;
	mov.u32 	%r35, %ntid.y;
	mov.u32 	%r3, %tid.y;
	mad.lo.s32 	%r4, %r34, %r35, %r3;
	shr.u32 	%r5, %r31, 4;
	setp.lt.u32 	%p1, %r31, 16;
	mov.f32 	%f367, 0f00000000;
	@%p1 bra 	$L__BB0_9;
	mad.lo.s32 	%r6, %r31, %r4, %r1;
	shl.b32 	%r37, %r3, 6;
	mov.u32 	%r38, _ZZ17matmul_fp32_tiledPfS_S_jjjjE7m1_tile;
	add.s32 	%r7, %r38, %r37;
	add.s32 	%r39, %r5, -1;
	setp.lt.u32 	%p2, %r39, 3;
	mov.f32 	%f367, 0f00000000;
	mov.b32 	%r98, 0;
	@%p2 bra 	$L__BB0_4;
	ld.param.u32 	%r86, [_Z17matmul_fp32_tiledPfS_S_jjjj_param_4];
	and.b32  	%r98, %r5, 268435452;
	neg.s32 	%r96, %r98;
	add.s32 	%r95, %r6, 32;
	add.s32 	%r42, %r3, 48;
	mad.lo.s32 	%r94, %r86, %r42, %r2;
	add.s32 	%r43, %r3, 32;
	mad.lo.s32 	%r93, %r86, %r43, %r2;
	add.s32 	%r44, %r3, 16;
	mad.lo.s32 	%r92, %r86, %r44, %r2;
	mad.lo.s32 	%r91, %r3, %r86, %r2;
	mov.f32 	%f367, 0f00000000;
$L__BB0_3:
	.pragma "nounroll";
	ld.param.u32 	%r87, [_Z17matmul_fp32_tiledPfS_S_jjjj_param_4];
	ld.param.u64 	%rd44, [_Z17matmul_fp32_tiledPfS_S_jjjj_param_1];
	ld.param.u64 	%rd41, [_Z17matmul_fp32_tiledPfS_S_jjjj_param_0];
	add.s32 	%r46, %r95, -32;
	cvta.to.global.u64 	%rd4, %rd41;
	mul.wide.u32 	%rd5, %r46, 4;
	add.s64 	%rd6, %rd4, %rd5;
	ld.global.f32 	%f14, [%rd6];
	shl.b32 	%r48, %r1, 2;
	add.s32 	%r49, %r7, %r48;
	st.shared.f32 	[%r49], %f14;
	cvta.to.global.u64 	%rd7, %rd44;
	mul.wide.u32 	%rd8, %r91, 4;
	add.s64 	%rd9, %rd7, %rd8;
	ld.global.f32 	%f15, [%rd9];
	mov.u32 	%r51, _ZZ17matmul_fp32_tiledPfS_S_jjjjE7m2_tile;
	add.s32 	%r52, %r51, %r48;
	add.s32 	%r53, %r52, %r37;
	st.shared.f32 	[%r53], %f15;
	bar.sync 	0;
	ld.shared.f32 	%f16, [%r7];
	ld.shared.f32 	%f17, [%r52];
	fma.rn.f32 	%f18, %f16, %f17, %f367;
	ld.shared.f32 	%f19, [%r7+4];
	ld.shared.f32 	%f20, [%r52+64];
	fma.rn.f32 	%f21, %f19, %f20, %f18;
	ld.shared.f32 	%f22, [%r7+8];
	ld.shared.f32 	%f23, [%r52+128];
	fma.rn.f32 	%f24, %f22, %f23, %f21;
	ld.shared.f32 	%f25, [%r7+12];
	ld.shared.f32 	%f26, [%r52+192];
	fma.rn.f32 	%f27, %f25, %f26, %f24;
	ld.shared.f32 	%f28, [%r7+16];
	ld.shared.f32 	%f29, [%r52+256];
	fma.rn.f32 	%f30, %f28, %f29, %f27;
	ld.shared.f32 	%f31, [%r7+20];
	ld.shared.f32 	%f32, [%r52+320];
	fma.rn.f32 	%f33, %f31, %f32, %f30;
	ld.shared.f32 	%f34, [%r7+24];
	ld.shared.f32 	%f35, [%r52+384];
	fma.rn.f32 	%f36, %f34, %f35, %f33;
	ld.shared.f32 	%f37, [%r7+28];
	ld.shared.f32 	%f38, [%r52+448];
	fma.rn.f32 	%f39, %f37, %f38, %f36;
	ld.shared.f32 	%f40, [%r7+32];
	ld.shared.f32 	%f41, [%r52+512];
	fma.rn.f32 	%f42, %f40, %f41, %f39;
	ld.shared.f32 	%f43, [%r7+36];
	ld.shared.f32 	%f44, [%r52+576];
	fma.rn.f32 	%f45, %f43, %f44, %f42;
	ld.shared.f32 	%f46, [%r7+40];
	ld.shared.f32 	%f47, [%r52+640];
	fma.rn.f32 	%f48, %f46, %f47, %f45;
	ld.shared.f32 	%f49, [%r7+44];
	ld.shared.f32 	%f50, [%r52+704];
	fma.rn.f32 	%f51, %f49, %f50, %f48;
	ld.shared.f32 	%f52, [%r7+48];
	ld.shared.f32 	%f53, [%r52+768];
	fma.rn.f32 	%f54, %f52, %f53, %f51;
	ld.shared.f32 	%f55, [%r7+52];
	ld.shared.f32 	%f56, [%r52+832];
	fma.rn.f32 	%f57, %f55, %f56, %f54;
	ld.shared.f32 	%f58, [%r7+56];
	ld.shared.f32 	%f59, [%r52+896];
	fma.rn.f32 	%f60, %f58, %f59, %f57;
	ld.shared.f32 	%f61, [%r7+60];
	ld.shared.f32 	%f62, [%r52+960];
	fma.rn.f32 	%f63, %f61, %f62, %f60;
	bar.sync 	0;
	add.s32 	%r54, %r95, -16;
	mul.wide.u32 	%rd10, %r54, 4;
	add.s64 	%rd11, %rd4, %rd10;
	ld.global.f32 	%f64, [%rd11];
	st.shared.f32 	[%r49], %f64;
	mul.wide.u32 	%rd12, %r92, 4;
	add.s64 	%rd13, %rd7, %rd12;
	ld.global.f32 	%f65, [%rd13];
	st.shared.f32 	[%r53], %f65;
	bar.sync 	0;
	ld.shared.f32 	%f66, [%r7];
	ld.shared.f32 	%f67, [%r52];
	fma.rn.f32 	%f68, %f66, %f67, %f63;
	ld.shared.f32 	%f69, [%r7+4];
	ld.shared.f32 	%f70, [%r52+64];
	fma.rn.f32 	%f71, %f69, %f70, %f68;
	ld.shared.f32 	%f72, [%r7+8];
	ld.shared.f32 	%f73, [%r52+128];
	fma.rn.f32 	%f74, %f72, %f73, %f71;
	ld.shared.f32 	%f75, [%r7+12];
	ld.shared.f32 	%f76, [%r52+192];
	fma.rn.f32 	%f77, %f75, %f76, %f74;
	ld.shared.f32 	%f78, [%r7+16];
	ld.shared.f32 	%f79, [%r52+256];
	fma.rn.f32 	%f80, %f78, %f79, %f77;
	ld.shared.f32 	%f81, [%r7+20];
	ld.shared.f32 	%f82, [%r52+320];
	fma.rn.f32 	%f83, %f81, %f82, %f80;
	ld.shared.f32 	%f84, [%r7+24];
	ld.shared.f32 	%f85, [%r52+384];
	fma.rn.f32 	%f86, %f84, %f85, %f83;
	ld.shared.f32 	%f87, [%r7+28];
	ld.shared.f32 	%f88, [%r52+448];
	fma.rn.f32 	%f89, %f87, %f88, %f86;
	ld.shared.f32 	%f90, [%r7+32];
	ld.shared.f32 	%f91, [%r52+512];
	fma.rn.f32 	%f92, %f90, %f91, %f89;
	ld.shared.f32 	%f93, [%r7+36];
	ld.shared.f32 	%f94, [%r52+576];
	fma.rn.f32 	%f95, %f93, %f94, %f92;
	ld.shared.f32 	%f96, [%r7+40];
	ld.shared.f32 	%f97, [%r52+640];
	fma.rn.f32 	%f98, %f96, %f97, %f95;
	ld.shared.f32 	%f99, [%r7+44];
	ld.shared.f32 	%f100, [%r52+704];
	fma.rn.f32 	%f101, %f99, %f100, %f98;
	ld.shared.f32 	%f102, [%r7+48];
	ld.shared.f32 	%f103, [%r52+768];
	fma.rn.f32 	%f104, %f102, %f103, %f101;
	ld.shared.f32 	%f105, [%r7+52];
	ld.shared.f32 	%f106, [%r52+832];
	fma.rn.f32 	%f107, %f105, %f106, %f104;
	ld.shared.f32 	%f108, [%r7+56];
	ld.shared.f32 	%f109, [%r52+896];
	fma.rn.f32 	%f110, %f108, %f109, %f107;
	ld.shared.f32 	%f111, [%r7+60];
	ld.shared.f32 	%f112, [%r52+960];
	fma.rn.f32 	%f113, %f111, %f112, %f110;
	bar.sync 	0;
	add.s32 	%r55, %r95, 16;
	mul.wide.u32 	%rd14, %r95, 4;
	add.s64 	%rd15, %rd4, %rd14;
	ld.global.f32 	%f114, [%rd15];
	st.shared.f32 	[%r49], %f114;
	mul.wide.u32 	%rd16, %r93, 4;
	add.s64 	%rd17, %rd7, %rd16;
	ld.global.f32 	%f115, [%rd17];
	st.shared.f32 	[%r53], %f115;
	bar.sync 	0;
	ld.shared.f32 	%f116, [%r7];
	ld.shared.f32 	%f117, [%r52];
	fma.rn.f32 	%f118, %f116, %f117, %f113;
	ld.shared.f32 	%f119, [%r7+4];
	ld.shared.f32 	%f120, [%r52+64];
	fma.rn.f32 	%f121, %f119, %f120, %f118;
	ld.shared.f32 	%f122, [%r7+8];
	ld.shared.f32 	%f123, [%r52+128];
	fma.rn.f32 	%f124, %f122, %f123, %f121;
	ld.shared.f32 	%f125, [%r7+12];
	ld.shared.f32 	%f126, [%r52+192];
	fma.rn.f32 	%f127, %f125, %f126, %f124;
	ld.shared.f32 	%f128, [%r7+16];
	ld.shared.f32 	%f129, [%r52+256];
	fma.rn.f32 	%f130, %f128, %f129, %f127;
	ld.shared.f32 	%f131, [%r7+20];
	ld.shared.f32 	%f132, [%r52+320];
	fma.rn.f32 	%f133, %f131, %f132, %f130;
	ld.shared.f32 	%f134, [%r7+24];
	ld.shared.f32 	%f135, [%r52+384];
	fma.rn.f32 	%f136, %f134, %f135, %f133;
	ld.shared.f32 	%f137, [%r7+28];
	ld.shared.f32 	%f138, [%r52+448];
	fma.rn.f32 	%f139, %f137, %f138, %f136;
	ld.shared.f32 	%f140, [%r7+32];
	ld.shared.f32 	%f141, [%r52+512];
	fma.rn.f32 	%f142, %f140, %f141, %f139;
	ld.shared.f32 	%f143, [%r7+36];
	ld.shared.f32 	%f144, [%r52+576];
	fma.rn.f32 	%f145, %f143, %f144, %f142;
	ld.shared.f32 	%f146, [%r7+40];
	ld.shared.f32 	%f147, [%r52+640];
	fma.rn.f32 	%f148, %f146, %f147, %f145;
	ld.shared.f32 	%f149, [%r7+44];
	ld.shared.f32 	%f150, [%r52+704];
	fma.rn.f32 	%f151, %f149, %f150, %f148;
	ld.shared.f32 	%f152, [%r7+48];
	ld.shared.f32 	%f153, [%r52+768];
	fma.rn.f32 	%f154, %f152, %f153, %f151;
	ld.shared.f32 	%f155, [%r7+52];
	ld.shared.f32 	%f156, [%r52+832];
	fma.rn.f32 	%f157, %f155, %f156, %f154;
	ld.shared.f32 	%f158, [%r7+56];
	ld.shared.f32 	%f159, [%r52+896];
	fma.rn.f32 	%f160, %f158, %f159, %f157;
	ld.shared.f32 	%f161, [%r7+60];
	ld.shared.f32 	%f162, [%r52+960];
	fma.rn.f32 	%f163, %f161, %f162, %f160;
	bar.sync 	0;
	mul.wide.u32 	%rd18, %r55, 4;
	add.s64 	%rd19, %rd4, %rd18;
	ld.global.f32 	%f164, [%rd19];
	st.shared.f32 	[%r49], %f164;
	mul.wide.u32 	%rd20, %r94, 4;
	add.s64 	%rd21, %rd7, %rd20;
	ld.global.f32 	%f165, [%rd21];
	st.shared.f32 	[%r53], %f165;
	bar.sync 	0;
	ld.shared.f32 	%f166, [%r7];
	ld.shared.f32 	%f167, [%r52];
	fma.rn.f32 	%f168, %f166, %f167, %f163;
	ld.shared.f32 	%f169, [%r7+4];
	ld.shared.f32 	%f170, [%r52+64];
	fma.rn.f32 	%f171, %f169, %f170, %f168;
	ld.shared.f32 	%f172, [%r7+8];
	ld.shared.f32 	%f173, [%r52+128];
	fma.rn.f32 	%f174, %f172, %f173, %f171;
	ld.shared.f32 	%f175, [%r7+12];
	ld.shared.f32 	%f176, [%r52+192];
	fma.rn.f32 	%f177, %f175, %f176, %f174;
	ld.shared.f32 	%f178, [%r7+16];
	ld.shared.f32 	%f179, [%r52+256];
	fma.rn.f32 	%f180, %f178, %f179, %f177;
	ld.shared.f32 	%f181, [%r7+20];
	ld.shared.f32 	%f182, [%r52+320];
	fma.rn.f32 	%f183, %f181, %f182, %f180;
	ld.shared.f32 	%f184, [%r7+24];
	ld.shared.f32 	%f185, [%r52+384];
	fma.rn.f32 	%f186, %f184, %f185, %f183;
	ld.shared.f32 	%f187, [%r7+28];
	ld.shared.f32 	%f188, [%r52+448];
	fma.rn.f32 	%f189, %f187, %f188, %f186;
	ld.shared.f32 	%f190, [%r7+32];
	ld.shared.f32 	%f191, [%r52+512];
	fma.rn.f32 	%f192, %f190, %f191, %f189;
	ld.shared.f32 	%f193, [%r7+36];
	ld.shared.f32 	%f194, [%r52+576];
	fma.rn.f32 	%f195, %f193, %f194, %f192;
	ld.shared.f32 	%f196, [%r7+40];
	ld.shared.f32 	%f197, [%r52+640];
	fma.rn.f32 	%f198, %f196, %f197, %f195;
	ld.shared.f32 	%f199, [%r7+44];
	ld.shared.f32 	%f200, [%r52+704];
	fma.rn.f32 	%f201, %f199, %f200, %f198;
	ld.shared.f32 	%f202, [%r7+48];
	ld.shared.f32 	%f203, [%r52+768];
	fma.rn.f32 	%f204, %f202, %f203, %f201;
	ld.shared.f32 	%f205, [%r7+52];
	ld.shared.f32 	%f206, [%r52+832];
	fma.rn.f32 	%f207, %f205, %f206, %f204;
	ld.shared.f32 	%f208, [%r7+56];
	ld.shared.f32 	%f209, [%r52+896];
	fma.rn.f32 	%f210, %f208, %f209, %f207;
	ld.shared.f32 	%f211, [%r7+60];
	ld.shared.f32 	%f212, [%r52+960];
	fma.rn.f32 	%f367, %f211, %f212, %f210;
	bar.sync 	0;
	add.s32 	%r96, %r96, 4;
	add.s32 	%r95, %r95, 64;
	shl.b32 	%r56, %r87, 6;
	add.s32 	%r94, %r94, %r56;
	add.s32 	%r93, %r93, %r56;
	add.s32 	%r92, %r92, %r56;
	add.s32 	%r91, %r91, %r56;
	setp.ne.s32 	%p3, %r96, 0;
	@%p3 bra 	$L__BB0_3;
$L__BB0_4:
	and.b32  	%r57, %r5, 3;
	setp.eq.s32 	%p4, %r57, 0;
	@%p4 bra 	$L__BB0_9;
	setp.eq.s32 	%p5, %r57, 1;
	@%p5 bra 	$L__BB0_7;
	ld.param.u32 	%r88, [_Z17matmul_fp32_tiledPfS_S_jjjj_param_4];
	ld.param.u64 	%rd45, [_Z17matmul_fp32_tiledPfS_S_jjjj_param_1];
	ld.param.u64 	%rd42, [_Z17matmul_fp32_tiledPfS_S_jjjj_param_0];
	shl.b32 	%r59, %r98, 4;
	add.s32 	%r60, %r6, %r59;
	cvta.to.global.u64 	%rd22, %rd42;
	mul.wide.u32 	%rd23, %r60, 4;
	add.s64 	%rd24, %rd22, %rd23;
	ld.global.f32 	%f214, [%rd24];
	shl.b32 	%r62, %r1, 2;
	add.s32 	%r63, %r7, %r62;
	st.shared.f32 	[%r63], %f214;
	add.s32 	%r64, %r59, %r3;
	mad.lo.s32 	%r65, %r64, %r88, %r2;
	cvta.to.global.u64 	%rd25, %rd45;
	mul.wide.u32 	%rd26, %r65, 4;
	add.s64 	%rd27, %rd25, %rd26;
	ld.global.f32 	%f215, [%rd27];
	mov.u32 	%r67, _ZZ17matmul_fp32_tiledPfS_S_jjjjE7m2_tile;
	add.s32 	%r68, %r67, %r62;
	add.s32 	%r69, %r68, %r37;
	st.shared.f32 	[%r69], %f215;
	bar.sync 	0;
	ld.shared.f32 	%f216, [%r7];
	ld.shared.f32 	%f217, [%r68];
	fma.rn.f32 	%f218, %f216, %f217, %f367;
	ld.shared.f32 	%f219, [%r7+4];
	ld.shared.f32 	%f220, [%r68+64];
	fma.rn.f32 	%f221, %f219, %f220, %f218;
	ld.shared.f32 	%f222, [%r7+8];
	ld.shared.f32 	%f223, [%r68+128];
	fma.rn.f32 	%f224, %f222, %f223, %f221;
	ld.shared.f32 	%f225, [%r7+12];
	ld.shared.f32 	%f226, [%r68+192];
	fma.rn.f32 	%f227, %f225, %f226, %f224;
	ld.shared.f32 	%f228, [%r7+16];
	ld.shared.f32 	%f229, [%r68+256];
	fma.rn.f32 	%f230, %f228, %f229, %f227;
	ld.shared.f32 	%f231, [%r7+20];
	ld.shared.f32 	%f232, [%r68+320];
	fma.rn.f32 	%f233, %f231, %f232, %f230;
	ld.shared.f32 	%f234, [%r7+24];
	ld.shared.f32 	%f235, [%r68+384];
	fma.rn.f32 	%f236, %f234, %f235, %f233;
	ld.shared.f32 	%f237, [%r7+28];
	ld.shared.f32 	%f238, [%r68+448];
	fma.rn.f32 	%f239, %f237, %f238, %f236;
	ld.shared.f32 	%f240, [%r7+32];
	ld.shared.f32 	%f241, [%r68+512];
	fma.rn.f32 	%f242, %f240, %f241, %f239;
	ld.shared.f32 	%f243, [%r7+36];
	ld.shared.f32 	%f244, [%r68+576];
	fma.rn.f32 	%f245, %f243, %f244, %f242;
	ld.shared.f32 	%f246, [%r7+40];
	ld.shared.f32 	%f247, [%r68+640];
	fma.rn.f32 	%f248, %f246, %f247, %f245;
	ld.shared.f32 	%f249, [%r7+44];
	ld.shared.f32 	%f250, [%r68+704];
	fma.rn.f32 	%f251, %f249, %f250, %f248;
	ld.shared.f32 	%f252, [%r7+48];
	ld.shared.f32 	%f253, [%r68+768];
	fma.rn.f32 	%f254, %f252, %f253, %f251;
	ld.shared.f32 	%f255, [%r7+52];
	ld.shared.f32 	%f256, [%r68+832];
	fma.rn.f32 	%f257, %f255, %f256, %f254;
	ld.shared.f32 	%f258, [%r7+56];
	ld.shared.f32 	%f259, [%r68+896];
	fma.rn.f32 	%f260, %f258, %f259, %f257;
	ld.shared.f32 	%f261, [%r7+60];
	ld.shared.f32 	%f262, [%r68+960];
	fma.rn.f32 	%f263, %f261, %f262, %f260;
	bar.sync 	0;
	add.s32 	%r70, %r60, 16;
	mul.wide.u32 	%rd28, %r70, 4;
	add.s64 	%rd29, %rd22, %rd28;
	ld.global.f32 	%f264, [%rd29];
	st.shared.f32 	[%r63], %f264;
	add.s32 	%r71, %r64, 16;
	mad.lo.s32 	%r72, %r71, %r88, %r2;
	mul.wide.u32 	%rd30, %r72, 4;
	add.s64 	%rd31, %rd25, %rd30;
	ld.global.f32 	%f265, [%rd31];
	st.shared.f32 	[%r69], %f265;
	bar.sync 	0;
	ld.shared.f32 	%f266, [%r7];
	ld.shared.f32 	%f267, [%r68];
	fma.rn.f32 	%f268, %f266, %f267, %f263;
	ld.shared.f32 	%f269, [%r7+4];
	ld.shared.f32 	%f270, [%r68+64];
	fma.rn.f32 	%f271, %f269, %f270, %f268;
	ld.shared.f32 	%f272, [%r7+8];
	ld.shared.f32 	%f273, [%r68+128];
	fma.rn.f32 	%f274, %f272, %f273, %f271;
	ld.shared.f32 	%f275, [%r7+12];
	ld.shared.f32 	%f276, [%r68+192];
	fma.rn.f32 	%f277, %f275, %f276, %f274;
	ld.shared.f32 	%f278, [%r7+16];
	ld.shared.f32 	%f279, [%r68+256];
	fma.rn.f32 	%f280, %f278, %f279, %f277;
	ld.shared.f32 	%f281, [%r7+20];
	ld.shared.f32 	%f282, [%r68+320];
	fma.rn.f32 	%f283, %f281, %f282, %f280;
	ld.shared.f32 	%f284, [%r7+24];
	ld.shared.f32 	%f285, [%r68+384];
	fma.rn.f32 	%f286, %f284, %f285, %f283;
	ld.shared.f32 	%f287, [%r7+28];
	ld.shared.f32 	%f288, [%r68+448];
	fma.rn.f32 	%f289, %f287, %f288, %f286;
	ld.shared.f32 	%f290, [%r7+32];
	ld.shared.f32 	%f291, [%r68+512];
	fma.rn.f32 	%f292, %f290, %f291, %f289;
	ld.shared.f32 	%f293, [%r7+36];
	ld.shared.f32 	%f294, [%r68+576];
	fma.rn.f32 	%f295, %f293, %f294, %f292;
	ld.shared.f32 	%f296, [%r7+40];
	ld.shared.f32 	%f297, [%r68+640];
	fma.rn.f32 	%f298, %f296, %f297, %f295;
	ld.shared.f32 	%f299, [%r7+44];
	ld.shared.f32 	%f300, [%r68+704];
	fma.rn.f32 	%f301, %f299, %f300, %f298;
	ld.shared.f32 	%f302, [%r7+48];
	ld.shared.f32 	%f303, [%r68+768];
	fma.rn.f32 	%f304, %f302, %f303, %f301;
	ld.shared.f32 	%f305, [%r7+52];
	ld.shared.f32 	%f306, [%r68+832];
	fma.rn.f32 	%f307, %f305, %f306, %f304;
	ld.shared.f32 	%f308, [%r7+56];
	ld.shared.f32 	%f309, [%r68+896];
	fma.rn.f32 	%f310, %f308, %f309, %f307;
	ld.shared.f32 	%f311, [%r7+60];
	ld.shared.f32 	%f312, [%r68+960];
	fma.rn.f32 	%f367, %f311, %f312, %f310;
	bar.sync 	0;
	add.s32 	%r98, %r98, 2;
$L__BB0_7:
	and.b32  	%r73, %r31, 16;
	setp.eq.s32 	%p6, %r73, 0;
	@%p6 bra 	$L__BB0_9;
	ld.param.u32 	%r89, [_Z17matmul_fp32_tiledPfS_S_jjjj_param_4];
	ld.param.u64 	%rd46, [_Z17matmul_fp32_tiledPfS_S_jjjj_param_1];
	ld.param.u64 	%rd43, [_Z17matmul_fp32_tiledPfS_S_jjjj_param_0];
	shl.b32 	%r74, %r98, 4;
	add.s32 	%r75, %r6, %r74;
	cvta.to.global.u64 	%rd32, %rd43;
	mul.wide.u32 	%rd33, %r75, 4;
	add.s64 	%rd34, %rd32, %rd33;
	ld.global.f32 	%f313, [%rd34];
	shl.b32 	%r77, %r1, 2;
	add.s32 	%r78, %r7, %r77;
	st.shared.f32 	[%r78], %f313;
	add.s32 	%r79, %r74, %r3;
	mad.lo.s32 	%r80, %r79, %r89, %r2;
	cvta.to.global.u64 	%rd35, %rd46;
	mul.wide.u32 	%rd36, %r80, 4;
	add.s64 	%rd37, %rd35, %rd36;
	ld.global.f32 	%f314, [%rd37];
	mov.u32 	%r82, _ZZ17matmul_fp32_tiledPfS_S_jjjjE7m2_tile;
	add.s32 	%r83, %r82, %r77;
	add.s32 	%r84, %r83, %r37;
	st.shared.f32 	[%r84], %f314;
	bar.sync 	0;
	ld.shared.f32 	%f315, [%r7];
	ld.shared.f32 	%f316, [%r83];
	fma.rn.f32 	%f317, %f315, %f316, %f367;
	ld.shared.f32 	%f318, [%r7+4];
	ld.shared.f32 	%f319, [%r83+64];
	fma.rn.f32 	%f320, %f318, %f319, %f317;
	ld.shared.f32 	%f321, [%r7+8];
	ld.shared.f32 	%f322, [%r83+128];
	fma.rn.f32 	%f323, %f321, %f322, %f320;
	ld.shared.f32 	%f324, [%r7+12];
	ld.shared.f32 	%f325, [%r83+192];
	fma.rn.f32 	%f326, %f324, %f325, %f323;
	ld.shared.f32 	%f327, [%r7+16];
	ld.shared.f32 	%f328, [%r83+256];
	fma.rn.f32 	%f329, %f327, %f328, %f326;
	ld.shared.f32 	%f330, [%r7+20];
	ld.shared.f32 	%f331, [%r83+320];
	fma.rn.f32 	%f332, %f330, %f331, %f329;
	ld.shared.f32 	%f333, [%r7+24];
	ld.shared.f32 	%f334, [%r83+384];
	fma.rn.f32 	%f335, %f333, %f334, %f332;
	ld.shared.f32 	%f336, [%r7+28];
	ld.shared.f32 	%f337, [%r83+448];
	fma.rn.f32 	%f338, %f336, %f337, %f335;
	ld.shared.f32 	%f339, [%r7+32];
	ld.shared.f32 	%f340, [%r83+512];
	fma.rn.f32 	%f341, %f339, %f340, %f338;
	ld.shared.f32 	%f342, [%r7+36];
	ld.shared.f32 	%f343, [%r83+576];
	fma.rn.f32 	%f344, %f342, %f343, %f341;
	ld.shared.f32 	%f345, [%r7+40];
	ld.shared.f32 	%f346, [%r83+640];
	fma.rn.f32 	%f347, %f345, %f346, %f344;
	ld.shared.f32 	%f348, [%r7+44];
	ld.shared.f32 	%f349, [%r83+704];
	fma.rn.f32 	%f350, %f348, %f349, %f347;
	ld.shared.f32 	%f351, [%r7+48];
	ld.shared.f32 	%f352, [%r83+768];
	fma.rn.f32 	%f353, %f351, %f352, %f350;
	ld.shared.f32 	%f354, [%r7+52];
	ld.shared.f32 	%f355, [%r83+832];
	fma.rn.f32 	%f356, %f354, %f355, %f353;
	ld.shared.f32 	%f357, [%r7+56];
	ld.shared.f32 	%f358, [%r83+896];
	fma.rn.f32 	%f359, %f357, %f358, %f356;
	ld.shared.f32 	%f360, [%r7+60];
	ld.shared.f32 	%f361, [%r83+960];
	fma.rn.f32 	%f367, %f360, %f361, %f359;
	bar.sync 	0;
$L__BB0_9:
	ld.param.u32 	%r90, [_Z17matmul_fp32_tiledPfS_S_jjjj_param_4];
	ld.param.u64 	%rd47, [_Z17matmul_fp32_tiledPfS_S_jjjj_param_2];
	cvta.to.global.u64 	%rd38, %rd47;
	mad.lo.s32 	%r85, %r90, %r4, %r2;
	mul.wide.u32 	%rd39, %r85, 4;
	add.s64 	%rd40, %rd38, %rd39;
	st.global.f32 	[%rd40], %f367;
	ret;

}
	// .globl	_Z10matmul_f32PfS_S_jjjj
.visible .entry _Z10matmul_f32PfS_S_jjjj(
	.param .u64 .ptr .align 1 _Z10matmul_f32PfS_S_jjjj_param_0,
	.param .u64 .ptr .align 1 _Z10matmul_f32PfS_S_jjjj_param_1,
	.param .u64 .ptr .align 1 _Z10matmul_f32PfS_S_jjjj_param_2,
	.param .u32 _Z10matmul_f32PfS_S_jjjj_param_3,
	.param .u32 _Z10matmul_f32PfS_S_jjjj_param_4,
	.param .u32 _Z10matmul_f32PfS_S_jjjj_param_5,
	.param .u32 _Z10matmul_f32PfS_S_jjjj_param_6
)
{
	.reg .pred 	%p<13>;
	.reg .b32 	%r<46>;
	.reg .b32 	%f<68>;
	.reg .b64 	%rd<40>;

	ld.param.u64 	%rd5, [_Z10matmul_f32PfS_S_jjjj_param_0];
	ld.param.u64 	%rd6, [_Z10matmul_f32PfS_S_jjjj_param_1];
	ld.param.u64 	%rd4, [_Z10matmul_f32PfS_S_jjjj_param_2];
	ld.param.u32 	%r22, [_Z10matmul_f32PfS_S_jjjj_param_3];
	ld.param.u32 	%r20, [_Z10matmul_f32PfS_S_jjjj_param_4];
	ld.param.u32 	%r21, [_Z10matmul_f32PfS_S_jjjj_param_5];
	cvta.to.global.u64 	%rd1, %rd6;
	cvta.to.global.u64 	%rd2, %rd5;
	mov.u32 	%r24, %ctaid.x;
	mov.u32 	%r25, %ntid.x;
	mov.u32 	%r26, %tid.x;
	mad.lo.s32 	%r1, %r24, %r25, %r26;
	mov.u32 	%r27, %ctaid.y;
	mov.u32 	%r28, %ntid.y;
	mov.u32 	%r29, %tid.y;
	mad.lo.s32 	%r30, %r27, %r28, %r29;
	setp.ge.u32 	%p1, %r1, %r20;
	setp.ge.u32 	%p2, %r30, %r22;
	or.pred  	%p3, %p1, %p2;
	@%p3 bra 	$L__BB1_14;
	setp.eq.s32 	%p4, %r21, 0;
	mov.f32 	%f67, 0f00000000;
	@%p4 bra 	$L__BB1_13;
	mul.lo.s32 	%r3, %r21, %r30;
	and.b32  	%r4, %r21, 7;
	setp.lt.u32 	%p5, %r21, 8;
	mov.f32 	%f67, 0f00000000;
	mov.b32 	%r44, 0;
	@%p5 bra 	$L__BB1_5;
	and.b32  	%r44, %r21, -8;
	neg.s32 	%r42, %r44;
	shl.b32 	%r7, %r20, 3;
	add.s64 	%rd3, %rd2, 16;
	mov.f32 	%f67, 0f00000000;
	mul.wide.s32 	%rd11, %r20, 4;
	mov.u32 	%r40, %r3;
	mov.u32 	%r41, %r1;
$L__BB1_4:
	.pragma "nounroll";
	mul.wide.s32 	%rd7, %r40, 4;
	add.s64 	%rd8, %rd3, %rd7;
	ld.global.f32 	%f17, [%rd8+-16];
	mul.wide.s32 	%rd9, %r41, 4;
	add.s64 	%rd10, %rd1, %rd9;
	ld.global.f32 	%f18, [%rd10];
	fma.rn.f32 	%f19, %f17, %f18, %f67;
	ld.global.f32 	%f20, [%rd8+-12];
	add.s64 	%rd12, %rd10, %rd11;
	ld.global.f32 	%f21, [%rd12];
	fma.rn.f32 	%f22, %f20, %f21, %f19;
	ld.global.f32 	%f23, [%rd8+-8];
	add.s64 	%rd13, %rd12, %rd11;
	ld.global.f32 	%f24, [%rd13];
	fma.rn.f32 	%f25, %f23, %f24, %f22;
	ld.global.f32 	%f26, [%rd8+-4];
	add.s64 	%rd14, %rd13, %rd11;
	ld.global.f32 	%f27, [%rd14];
	fma.rn.f32 	%f28, %f26, %f27, %f25;
	ld.global.f32 	%f29, [%rd8];
	add.s64 	%rd15, %rd14, %rd11;
	ld.global.f32 	%f30, [%rd15];
	fma.rn.f32 	%f31, %f29, %f30, %f28;
	ld.global.f32 	%f32, [%rd8+4];
	add.s64 	%rd16, %rd15, %rd11;
	ld.global.f32 	%f33, [%rd16];
	fma.rn.f32 	%f34, %f32, %f33, %f31;
	ld.global.f32 	%f35, [%rd8+8];
	add.s64 	%rd17, %rd16, %rd11;
	ld.global.f32 	%f36, [%rd17];
	fma.rn.f32 	%f37, %f35, %f36, %f34;
	ld.global.f32 	%f38, [%rd8+12];
	add.s64 	%rd18, %rd17, %rd11;
	ld.global.f32 	%f39, [%rd18];
	fma.rn.f32 	%f67, %f38, %f39, %f37;
	add.s32 	%r42, %r42, 8;
	add.s32 	%r41, %r41, %r7;
	add.s32 	%r40, %r40, 8;
	setp.ne.s32 	%p6, %r42, 0;
	@%p6 bra 	$L__BB1_4;
$L__BB1_5:
	setp.eq.s32 	%p7, %r4, 0;
	@%p7 bra 	$L__BB1_13;
	and.b32  	%r15, %r21, 3;
	setp.lt.u32 	%p8, %r4, 4;
	@%p8 bra 	$L__BB1_8;
	add.s32 	%r32, %r44, %r3;
	mul.wide.s32 	%rd19, %r32, 4;
	add.s64 	%rd20, %rd2, %rd19;
	ld.global.f32 	%f41, [%rd20];
	mad.lo.s32 	%r33, %r44, %r20, %r1;
	mul.wide.s32 	%rd21, %r33, 4;
	add.s64 	%rd22, %rd1, %rd21;
	ld.global.f32 	%f42, [%rd22];
	fma.rn.f32 	%f43, %f41, %f42, %f67;
	ld.global.f32 	%f44, [%rd20+4];
	mul.wide.s32 	%rd23, %r20, 4;
	add.s64 	%rd24, %rd22, %rd23;
	ld.global.f32 	%f45, [%rd24];
	fma.rn.f32 	%f46, %f44, %f45, %f43;
	ld.global.f32 	%f47, [%rd20+8];
	add.s64 	%rd25, %rd24, %rd23;
	ld.global.f32 	%f48, [%rd25];
	fma.rn.f32 	%f49, %f47, %f48, %f46;
	ld.global.f32 	%f50, [%rd20+12];
	add.s64 	%rd26, %rd25, %rd23;
	ld.global.f32 	%f51, [%rd26];
	fma.rn.f32 	%f67, %f50, %f51, %f49;
	add.s32 	%r44, %r44, 4;
$L__BB1_8:
	setp.eq.s32 	%p9, %r15, 0;
	@%p9 bra 	$L__BB1_13;
	setp.eq.s32 	%p10, %r15, 1;
	@%p10 bra 	$L__BB1_11;
	add.s32 	%r34, %r44, %r3;
	mul.wide.s32 	%rd27, %r34, 4;
	add.s64 	%rd28, %rd2, %rd27;
	ld.global.f32 	%f53, [%rd28];
	mad.lo.s32 	%r35, %r44, %r20, %r1;
	mul.wide.s32 	%rd29, %r35, 4;
	add.s64 	%rd30, %rd1, %rd29;
	ld.global.f32 	%f54, [%rd30];
	fma.rn.f32 	%f55, %f53, %f54, %f67;
	ld.global.f32 	%f56, [%rd28+4];
	mul.wide.s32 	%rd31, %r20, 4;
	add.s64 	%rd32, %rd30, %rd31;
	ld.global.f32 	%f57, [%rd32];
	fma.rn.f32 	%f67, %f56, %f57, %f55;
	add.s32 	%r44, %r44, 2;
$L__BB1_11:
	and.b32  	%r36, %r21, 1;
	setp.eq.b32 	%p11, %r36, 1;
	not.pred 	%p12, %p11;
	@%p12 bra 	$L__BB1_13;
	add.s32 	%r37, %r44, %r3;
	mul.wide.s32 	%rd33, %r37, 4;
	add.s64 	%rd34, %rd2, %rd33;
	ld.global.f32 	%f58, [%rd34];
	mad.lo.s32 	%r38, %r44, %r20, %r1;
	mul.wide.s32 	%rd35, %r38, 4;
	add.s64 	%rd36, %rd1, %rd35;
	ld.global.f32 	%f59, [%rd36];
	fma.rn.f32 	%f67, %f58, %f59, %f67;
$L__BB1_13:
	mad.lo.s32 	%r39, %r20, %r30, %r1;
	cvta.to.global.u64 	%rd37, %rd4;
	mul.wide.u32 	%rd38, %r39, 4;
	add.s64 	%rd39, %rd37, %rd38;
	st.global.f32 	[%rd39], %f67;
$L__BB1_14:
	ret;

}


// ===== COMPILED SASS (sm_100) =====

	.target	sm_100

	.elftype	@"ET_EXEC"


//--------------------- .note.nv.tkinfo           --------------------------
	.section	.note.nv.tkinfo,"",@"SHT_NOTE"
	.sectionflags	@"SHF_NOTE_NV_TKINFO"
	.tkinfo
        /*0018*/ 	.word	0x00000002
        /*0030*/ 	.string	""
        /*0030*/ 	.string	"ptxas"
        /*0030*/ 	.string	"Cuda compilation tools, release 13.0, V13.0.88"
        /*0030*/ 	.string	"Build cuda_13.0.r13.0/compiler.36424714_0"
        /*0030*/ 	.string	"-arch sm_100 -m 64 "



//--------------------- .note.nv.cuinfo           --------------------------
	.section	.note.nv.cuinfo,"",@"SHT_NOTE"
	.sectionflags	@"SHF_NOTE_NV_CUINFO"
        /*0018*/ 	.short	0x0002
        /*001a*/ 	.short	0x0064
        /*001c*/ 	.short	0x0082
	.zero		2


//--------------------- .nv.info                  --------------------------
	.section	.nv.info,"",@"SHT_CUDA_INFO"
	.align	4


	//----- nvinfo : EIATTR_REGCOUNT
	.align		4
        /*0000*/ 	.byte	0x04, 0x2f
        /*0002*/ 	.short	(.L_1 - .L_0)
	.align		4
.L_0:
        /*0004*/ 	.word	index@(_Z17matmul_fp32_tiledPfS_S_jjjj)
        /*0008*/ 	.word	0x00000020


	//----- nvinfo : EIATTR_FRAME_SIZE
	.align		4
.L_1:
        /*000c*/ 	.byte	0x04, 0x11
        /*000e*/ 	.short	(.L_3 - .L_2)
	.align		4
.L_2:
        /*0010*/ 	.word	index@(_Z17matmul_fp32_tiledPfS_S_jjjj)
        /*0014*/ 	.word	0x00000000


	//----- nvinfo : EIATTR_REGCOUNT
	.align		4
.L_3:
        /*0018*/ 	.byte	0x04, 0x2f
        /*001a*/ 	.short	(.L_5 - .L_4)
	.align		4
.L_4:
        /*001c*/ 	.word	index@(_Z10matmul_f32PfS_S_jjjj)
        /*0020*/ 	.word	0x00000020


	//----- nvinfo : EIATTR_FRAME_SIZE
	.align		4
.L_5:
        /*0024*/ 	.byte	0x04, 0x11
        /*0026*/ 	.short	(.L_7 - .L_6)
	.align		4
.L_6:
        /*0028*/ 	.word	index@(_Z10matmul_f32PfS_S_jjjj)
        /*002c*/ 	.word	0x00000000


	//----- nvinfo : EIATTR_MIN_STACK_SIZE
	.align		4
.L_7:
        /*0030*/ 	.byte	0x04, 0x12
        /*0032*/ 	.short	(.L_9 - .L_8)
	.align		4
.L_8:
        /*0034*/ 	.word	index@(_Z10matmul_f32PfS_S_jjjj)
        /*0038*/ 	.word	0x00000000


	//----- nvinfo : EIATTR_MIN_STACK_SIZE
	.align		4
.L_9:
        /*003c*/ 	.byte	0x04, 0x12
        /*003e*/ 	.short	(.L_11 - .L_10)
	.align		4
.L_10:
        /*0040*/ 	.word	index@(_Z17matmul_fp32_tiledPfS_S_jjjj)
        /*0044*/ 	.word	0x00000000
.L_11:


//--------------------- .nv.compat                --------------------------
	.section	.nv.compat,"",@"SHT_CUDA_COMPAT_INFO"
	.align	4
        /*0000*/ 	.byte	0x02, 0x09, 0x00, 0x00, 0x02, 0x02, 0x01, 0x00, 0x02, 0x05, 0x05, 0x00, 0x03, 0x07, 0x01, 0x01
        /*0010*/ 	.byte	0x02, 0x03, 0x00, 0x00, 0x02, 0x06, 0x01, 0x00, 0x04, 0x0b, 0x08, 0x00, 0x09, 0x00, 0x00, 0x00
        /*0020*/ 	.byte	0x00, 0x00, 0x00, 0x00


//--------------------- .nv.info._Z10matmul_f32PfS_S_jjjj --------------------------
	.section	.nv.info._Z10matmul_f32PfS_S_jjjj,"",@"SHT_CUDA_INFO"
	.sectionflags	@""
	.align	4


	//----- nvinfo : EIATTR_CUDA_API_VERSION
	.align		4
        /*0000*/ 	.byte	0x04, 0x37
        /*0002*/ 	.short	(.L_13 - .L_12)
.L_12:
        /*0004*/ 	.word	0x00000082


	//----- nvinfo : EIATTR_KPARAM_INFO
	.align		4
.L_13:
        /*0008*/ 	.byte	0x04, 0x17
        /*000a*/ 	.short	(.L_15 - .L_14)
.L_14:
        /*000c*/ 	.word	0x00000000
        /*0010*/ 	.short	0x0006
        /*0012*/ 	.short	0x0024
        /*0014*/ 	.byte	0x00, 0xf0, 0x11, 0x00


	//----- nvinfo : EIATTR_KPARAM_INFO
	.align		4
.L_15:
        /*0018*/ 	.byte	0x04, 0x17
        /*001a*/ 	.short	(.L_17 - .L_16)
.L_16:
        /*001c*/ 	.word	0x00000000
        /*0020*/ 	.short	0x0005
        /*0022*/ 	.short	0x0020
        /*0024*/ 	.byte	0x00, 0xf0, 0x11, 0x00


	//----- nvinfo : EIATTR_KPARAM_INFO
	.align		4
.L_17:
        /*0028*/ 	.byte	0x04, 0x17
        /*002a*/ 	.short	(.L_19 - .L_18)
.L_18:
        /*002c*/ 	.word	0x00000000
        /*0030*/ 	.short	0x0004
        /*0032*/ 	.short	0x001c
        /*0034*/ 	.byte	0x00, 0xf0, 0x11, 0x00


	//----- nvinfo : EIATTR_KPARAM_INFO
	.align		4
.L_19:
        /*0038*/ 	.byte	0x04, 0x17
        /*003a*/ 	.short	(.L_21 - .L_20)
.L_20:
        /*003c*/ 	.word	0x00000000
        /*0040*/ 	.short	0x0003
        /*0042*/ 	.short	0x0018
        /*0044*/ 	.byte	0x00, 0xf0, 0x11, 0x00


	//----- nvinfo : EIATTR_KPARAM_INFO
	.align		4
.L_21:
        /*0048*/ 	.byte	0x04, 0x17
        /*004a*/ 	.short	(.L_23 - .L_22)
.L_22:
        /*004c*/ 	.word	0x00000000
        /*0050*/ 	.short	0x0002
        /*0052*/ 	.short	0x0010
        /*0054*/ 	.byte	0x00, 0xf5, 0x21, 0x00


	//----- nvinfo : EIATTR_KPARAM_INFO
	.align		4
.L_23:
        /*0058*/ 	.byte	0x04, 0x17
        /*005a*/ 	.short	(.L_25 - .L_24)
.L_24:
        /*005c*/ 	.word	0x00000000
        /*0060*/ 	.short	0x0001
        /*0062*/ 	.short	0x0008
        /*0064*/ 	.byte	0x00, 0xf5, 0x21, 0x00


	//----- nvinfo : EIATTR_KPARAM_INFO
	.align		4
.L_25:
        /*0068*/ 	.byte	0x04, 0x17
        /*006a*/ 	.short	(.L_27 - .L_26)
.L_26:
        /*006c*/ 	.word	0x00000000
        /*0070*/ 	.short	0x0000
        /*0072*/ 	.short	0x0000
        /*0074*/ 	.byte	0x00, 0xf5, 0x21, 0x00


	//----- nvinfo : EIATTR_SPARSE_MMA_MASK
	.align		4
.L_27:
        /*0078*/ 	.byte	0x03, 0x50
        /*007a*/ 	.short	0x0000


	//----- nvinfo : EIATTR_MAXREG_COUNT
	.align		4
        /*007c*/ 	.byte	0x03, 0x1b
        /*007e*/ 	.short	0x00ff


	//----- nvinfo : EIATTR_MERCURY_ISA_VERSION
	.align		4
        /*0080*/ 	.byte	0x03, 0x5f
        /*0082*/ 	.short	0x0101


	//----- nvinfo : EIATTR_VRC_CTA_INIT_COUNT
	.align		4
        /*0084*/ 	.byte	0x02, 0x4a
	.zero		1
	.zero		1


	//----- nvinfo : EIATTR_EXIT_INSTR_OFFSETS
	.align		4
        /*0088*/ 	.byte	0x04, 0x1c
        /*008a*/ 	.short	(.L_29 - .L_28)


	//   ....[0]....
.L_28:
        /*008c*/ 	.word	0x000000c0


	//   ....[1]....
        /*0090*/ 	.word	0x00000840


	//----- nvinfo : EIATTR_CBANK_PARAM_SIZE
	.align		4
.L_29:
        /*0094*/ 	.byte	0x03, 0x19
        /*0096*/ 	.short	0x0028


	//----- nvinfo : EIATTR_PARAM_CBANK
	.align		4
        /*0098*/ 	.byte	0x04, 0x0a
        /*009a*/ 	.short	(.L_31 - .L_30)
	.align		4
.L_30:
        /*009c*/ 	.word	index@(.nv.constant0._Z10matmul_f32PfS_S_jjjj)
        /*00a0*/ 	.short	0x0380
        /*00a2*/ 	.short	0x0028


	//----- nvinfo : EIATTR_SW_WAR
	.align		4
.L_31:
        /*00a4*/ 	.byte	0x04, 0x36
        /*00a6*/ 	.short	(.L_33 - .L_32)
.L_32:
        /*00a8*/ 	.word	0x00000008
.L_33:


//--------------------- .nv.info._Z17matmul_fp32_tiledPfS_S_jjjj --------------------------
	.section	.nv.info._Z17matmul_fp32_tiledPfS_S_jjjj,"",@"SHT_CUDA_INFO"
	.sectionflags	@""
	.align	4


	//----- nvinfo : EIATTR_CUDA_API_VERSION
	.align		4
        /*0000*/ 	.byte	0x04, 0x37
        /*0002*/ 	.short	(.L_35 - .L_34)
.L_34:
        /*0004*/ 	.word	0x00000082


	//----- nvinfo : EIATTR_KPARAM_INFO
	.align		4
.L_35:
        /*0008*/ 	.byte	0x04, 0x17
        /*000a*/ 	.short	(.L_37 - .L_36)
.L_36:
        /*000c*/ 	.word	0x00000000
        /*0010*/ 	.short	0x0006
        /*0012*/ 	.short	0x0024
        /*0014*/ 	.byte	0x00, 0xf0, 0x11, 0x00


	//----- nvinfo : EIATTR_KPARAM_INFO
	.align		4
.L_37:
        /*0018*/ 	.byte	0x04, 0x17
        /*001a*/ 	.short	(.L_39 - .L_38)
.L_38:
        /*001c*/ 	.word	0x00000000
        /*0020*/ 	.short	0x0005
        /*0022*/ 	.short	0x0020
        /*0024*/ 	.byte	0x00, 0xf0, 0x11, 0x00


	//----- nvinfo : EIATTR_KPARAM_INFO
	.align		4
.L_39:
        /*0028*/ 	.byte	0x04, 0x17
        /*002a*/ 	.short	(.L_41 - .L_40)
.L_40:
        /*002c*/ 	.word	0x00000000
        /*0030*/ 	.short	0x0004
        /*0032*/ 	.short	0x001c
        /*0034*/ 	.byte	0x00, 0xf0, 0x11, 0x00


	//----- nvinfo : EIATTR_KPARAM_INFO
	.align		4
.L_41:
        /*0038*/ 	.byte	0x04, 0x17
        /*003a*/ 	.short	(.L_43 - .L_42)
.L_42:
        /*003c*/ 	.word	0x00000000
        /*0040*/ 	.short	0x0003
        /*0042*/ 	.short	0x0018
        /*0044*/ 	.byte	0x00, 0xf0, 0x11, 0x00


	//----- nvinfo : EIATTR_KPARAM_INFO
	.align		4
.L_43:
        /*0048*/ 	.byte	0x04, 0x17
        /*004a*/ 	.short	(.L_45 - .L_44)
.L_44:
        /*004c*/ 	.word	0x00000000
        /*0050*/ 	.short	0x0002
        /*0052*/ 	.short	0x0010
        /*0054*/ 	.byte	0x00, 0xf5, 0x21, 0x00


	//----- nvinfo : EIATTR_KPARAM_INFO
	.align		4
.L_45:
        /*0058*/ 	.byte	0x04, 0x17
        /*005a*/ 	.short	(.L_47 - .L_46)
.L_46:
        /*005c*/ 	.word	0x00000000
        /*0060*/ 	.short	0x0001
        /*0062*/ 	.short	0x0008
        /*0064*/ 	.byte	0x00, 0xf5, 0x21, 0x00


	//----- nvinfo : EIATTR_KPARAM_INFO
	.align		4
.L_47:
        /*0068*/ 	.byte	0x04, 0x17
        /*006a*/ 	.short	(.L_49 - .L_48)
.L_48:
        /*006c*/ 	.word	0x00000000
        /*0070*/ 	.short	0x0000
        /*0072*/ 	.short	0x0000
        /*0074*/ 	.byte	0x00, 0xf5, 0x21, 0x00


	//----- nvinfo : EIATTR_SPARSE_MMA_MASK
	.align		4
.L_49:
        /*0078*/ 	.byte	0x03, 0x50
        /*007a*/ 	.short	0x0000


	//----- nvinfo : EIATTR_MAXREG_COUNT
	.align		4
        /*007c*/ 	.byte	0x03, 0x1b
        /*007e*/ 	.short	0x00ff


	//----- nvinfo : EIATTR_NUM_BARRIERS
	.align		4
        /*0080*/ 	.byte	0x02, 0x4c
        /*0082*/ 	.byte	0x01
	.zero		1


	//----- nvinfo : EIATTR_MERCURY_ISA_VERSION
	.align		4
        /*0084*/ 	.byte	0x03, 0x5f
        /*0086*/ 	.short	0x0101


	//----- nvinfo : EIATTR_VRC_CTA_INIT_COUNT
	.align		4
        /*0088*/ 	.byte	0x02, 0x4a
	.zero		1
	.zero		1


	//----- nvinfo : EIATTR_EXIT_INSTR_OFFSETS
	.align		4
        /*008c*/ 	.byte	0x04, 0x1c
        /*008e*/ 	.short	(.L_51 - .L_50)


	//   ....[0]....
.L_50:
        /*0090*/ 	.word	0x00001920


	//----- nvinfo : EIATTR_CBANK_PARAM_SIZE
	.align		4
.L_51:
        /*0094*/ 	.byte	0x03, 0x19
        /*0096*/ 	.short	0x0028


	//----- nvinfo : EIATTR_PARAM_CBANK
	.align		4
        /*0098*/ 	.byte	0x04, 0x0a
        /*009a*/ 	.short	(.L_53 - .L_52)
	.align		4
.L_52:
        /*009c*/ 	.word	index@(.nv.constant0._Z17matmul_fp32_tiledPfS_S_jjjj)
        /*00a0*/ 	.short	0x0380
        /*00a2*/ 	.short	0x0028


	//----- nvinfo : EIATTR_SW_WAR
	.align		4
.L_53:
        /*00a4*/ 	.byte	0x04, 0x36
        /*00a6*/ 	.short	(.L_55 - .L_54)
.L_54:
        /*00a8*/ 	.word	0x00000008
.L_55:


//--------------------- .nv.callgraph             --------------------------
	.section	.nv.callgraph,"",@"SHT_CUDA_CALLGRAPH"
	.align	4
	.sectionentsize	8
	.align		4
        /*0000*/ 	.word	0x00000000
	.align		4
        /*0004*/ 	.word	0xffffffff
	.align		4
        /*0008*/ 	.word	0x00000000
	.align		4
        /*000c*/ 	.word	0xfffffffe
	.align		4
        /*0010*/ 	.word	0x00000000
	.align		4
        /*0014*/ 	.word	0xfffffffd
	.align		4
        /*0018*/ 	.word	0x00000000
	.align		4
        /*001c*/ 	.word	0xfffffffc


//--------------------- .text._Z10matmul_f32PfS_S_jjjj --------------------------
	.section	.text._Z10matmul_f32PfS_S_jjjj,"ax",@progbits
	.align	128
        .global         _Z10matmul_f32PfS_S_jjjj
        .type           _Z10matmul_f32PfS_S_jjjj,@function
        .size           _Z10matmul_f32PfS_S_jjjj,(.L_x_10 - _Z10matmul_f32PfS_S_jjjj)
        .other          _Z10matmul_f32PfS_S_jjjj,@"STO_CUDA_ENTRY STV_DEFAULT"
_Z10matmul_f32PfS_S_jjjj:
.text._Z10matmul_f32PfS_S_jjjj:
[----:B------:R-:W-:Y:S01]  /*0000*/  LDC R1, c[0x0][0x37c] ;  /* 0x0000df00ff017b82 */ /* 0x000fe20000000800 */
[----:B------:R-:W0:Y:S07]  /*0010*/  S2R R4, SR_TID.Y ;  /* 0x0000000000047919 */ /* 0x000e2e0000002200 */
[----:B------:R-:W1:Y:S01]  /*0020*/  LDC R0, c[0x0][0x360] ;  /* 0x0000d800ff007b82 */ /* 0x000e620000000800 */
[----:B------:R-:W1:Y:S07]  /*0030*/  S2R R5, SR_TID.X ;  /* 0x0000000000057919 */ /* 0x000e6e0000002100 */
[----:B------:R-:W0:Y:S08]  /*0040*/  S2UR UR5, SR_CTAID.Y ;  /* 0x00000000000579c3 */ /* 0x000e300000002600 */
[----:B------:R-:W0:Y:S08]  /*0050*/  LDC R17, c[0x0][0x364] ;  /* 0x0000d900ff117b82 */ /* 0x000e300000000800 */
[----:B------:R-:W1:Y:S08]  /*0060*/  S2UR UR4, SR_CTAID.X ;  /* 0x00000000000479c3 */ /* 0x000e700000002500 */
[----:B------:R-:W2:Y:S01]  /*0070*/  LDC.64 R2, c[0x0][0x398] ;  /* 0x0000e600ff027b82 */ /* 0x000ea20000000a00 */
[----:B0-----:R-:W-:-:S02]  /*0080*/  IMAD R17, R17, UR5, R4 ;  /* 0x0000000511117c24 */ /* 0x001fc4000f8e0204 */
[----:B-1----:R-:W-:-:S03]  /*0090*/  IMAD R0, R0, UR4, R5 ;  /* 0x0000000400007c24 */ /* 0x002fc6000f8e0205 */
[----:B--2---:R-:W-:-:S04]  /*00a0*/  ISETP.GE.U32.AND P0, PT, R17, R2, PT ;  /* 0x000000021100720c */ /* 0x004fc80003f06070 */
[----:B------:R-:W-:-:S13]  /*00b0*/  ISETP.GE.U32.OR P0, PT, R0, R3, P0 ;  /* 0x000000030000720c */ /* 0x000fda0000706470 */
[----:B------:R-:W-:Y:S05]  /*00c0*/  @P0 EXIT ;  /* 0x000000000000094d */ /* 0x000fea0003800000 */
[----:B------:R-:W0:Y:S01]  /*00d0*/  LDC R2, c[0x0][0x3a0] ;  /* 0x0000e800ff027b82 */ /* 0x000e220000000800 */
[----:B------:R-:W1:Y:S01]  /*00e0*/  LDCU.64 UR6, c[0x0][0x358] ;  /* 0x00006b00ff0677ac */ /* 0x000e620008000a00 */
[----:B------:R-:W-:Y:S01]  /*00f0*/  HFMA2 R26, -RZ, RZ, 0, 0 ;  /* 0x00000000ff1a7431 */ /* 0x000fe200000001ff */
[----:B0-----:R-:W-:-:S13]  /*0100*/  ISETP.NE.AND P0, PT, R2, RZ, PT ;  /* 0x000000ff0200720c */ /* 0x001fda0003f05270 */
[----:B-1----:R-:W-:Y:S05]  /*0110*/  @!P0 BRA `(.L_x_0) ;  /* 0x0000000400b88947 */ /* 0x002fea0003800000 */
[C---:B------:R-:W-:Y:S01]  /*0120*/  ISETP.GE.U32.AND P1, PT, R2.reuse, 0x8, PT ;  /* 0x000000080200780c */ /* 0x040fe20003f26070 */
[----:B------:R-:W-:Y:S01]  /*0130*/  IMAD R18, R17, R2, RZ ;  /* 0x0000000211127224 */ /* 0x000fe200078e02ff */
[----:B------:R-:W-:Y:S02]  /*0140*/  LOP3.LUT R25, R2, 0x7, RZ, 0xc0, !PT ;  /* 0x0000000702197812 */ /* 0x000fe400078ec0ff */
[----:B------:R-:W-:Y:S02]  /*0150*/  MOV R26, RZ ;  /* 0x000000ff001a7202 */ /* 0x000fe40000000f00 */
[----:B------:R-:W-:Y:S02]  /*0160*/  ISETP.NE.AND P0, PT, R25, RZ, PT ;  /* 0x000000ff1900720c */ /* 0x000fe40003f05270 */
[----:B------:R-:W-:-:S05]  /*0170*/  MOV R19, RZ ;  /* 0x000000ff00137202 */ /* 0x000fca0000000f00 */
[----:B------:R-:W-:Y:S06]  /*0180*/  @!P1 BRA `(.L_x_1) ;  /* 0x0000000000c49947 */ /* 0x000fec0003800000 */
[----:B------:R-:W0:Y:S01]  /*0190*/  LDCU.64 UR4, c[0x0][0x380] ;  /* 0x00007000ff0477ac */ /* 0x000e220008000a00 */
[----:B------:R-:W-:Y:S02]  /*01a0*/  LOP3.LUT R19, R2, 0xfffffff8, RZ, 0xc0, !PT ;  /* 0xfffffff802137812 */ /* 0x000fe400078ec0ff */
[----:B------:R-:W-:Y:S02]  /*01b0*/  MOV R26, RZ ;  /* 0x000000ff001a7202 */ /* 0x000fe40000000f00 */
[----:B------:R-:W-:Y:S02]  /*01c0*/  MOV R16, R18 ;  /* 0x0000001200107202 */ /* 0x000fe40000000f00 */
[----:B------:R-:W-:Y:S02]  /*01d0*/  MOV R22, R0 ;  /* 0x0000000000167202 */ /* 0x000fe40000000f00 */
[----:B------:R-:W-:Y:S01]  /*01e0*/  IADD3 R20, PT, PT, -R19, RZ, RZ ;  /* 0x000000ff13147210 */ /* 0x000fe20007ffe1ff */
[----:B0-----:R-:W-:-:S04]  /*01f0*/  UIADD3 UR4, UP0, UPT, UR4, 0x10, URZ ;  /* 0x0000001004047890 */ /* 0x001fc8000ff1e0ff */
[----:B------:R-:W-:-:S12]  /*0200*/  UIADD3.X UR5, UPT, UPT, URZ, UR5, URZ, UP0, !UPT ;  /* 0x00000005ff057290 */ /* 0x000fd800087fe4ff */
.L_x_2:
[----:B------:R-:W0:Y:S01]  /*0210*/  LDC.64 R14, c[0x0][0x388] ;  /* 0x0000e200ff0e7b82 */ /* 0x000e220000000a00 */
[----:B------:R-:W-:Y:S02]  /*0220*/  MOV R4, UR4 ;  /* 0x0000000400047c02 */ /* 0x000fe40008000f00 */
[----:B------:R-:W-:-:S03]  /*0230*/  MOV R5, UR5 ;  /* 0x0000000500057c02 */ /* 0x000fc60008000f00 */
[----:B------:R-:W-:-:S05]  /*0240*/  IMAD.WIDE R4, R16, 0x4, R4 ;  /* 0x0000000410047825 */ /* 0x000fca00078e0204 */
[----:B------:R-:W2:Y:S04]  /*0250*/  LDG.E R21, desc[UR6][R4.64+-0x10] ;  /* 0xfffff00604157981 */ /* 0x000ea8000c1e1900 */
[----:B------:R-:W3:Y:S04]  /*0260*/  LDG.E R23, desc[UR6][R4.64+-0xc] ;  /* 0xfffff40604177981 */ /* 0x000ee8000c1e1900 */
[----:B------:R-:W4:Y:S01]  /*0270*/  LDG.E R29, desc[UR6][R4.64+-0x8] ;  /* 0xfffff806041d7981 */ /* 0x000f22000c1e1900 */
[----:B0-----:R-:W-:-:S05]  /*0280*/  IMAD.WIDE R14, R22, 0x4, R14 ;  /* 0x00000004160e7825 */ /* 0x001fca00078e020e */
[----:B------:R0:W2:Y:S01]  /*0290*/  LDG.E R24, desc[UR6][R14.64] ;  /* 0x000000060e187981 */ /* 0x0000a2000c1e1900 */
[----:B------:R-:W-:-:S04]  /*02a0*/  IMAD.WIDE R12, R3, 0x4, R14 ;  /* 0x00000004030c7825 */ /* 0x000fc800078e020e */
[C---:B------:R-:W-:Y:S02]  /*02b0*/  IMAD.WIDE R6, R3.reuse, 0x4, R12 ;  /* 0x0000000403067825 */ /* 0x040fe400078e020c */
[----:B------:R-:W3:Y:S02]  /*02c0*/  LDG.E R12, desc[UR6][R12.64] ;  /* 0x000000060c0c7981 */ /* 0x000ee4000c1e1900 */
[C---:B------:R-:W-:Y:S02]  /*02d0*/  IMAD.WIDE R8, R3.reuse, 0x4, R6 ;  /* 0x0000000403087825 */ /* 0x040fe400078e0206 */
[----:B------:R1:W4:Y:S02]  /*02e0*/  LDG.E R28, desc[UR6][R6.64] ;  /* 0x00000006061c7981 */ /* 0x000324000c1e1900 */
[C---:B------:R-:W-:Y:S02]  /*02f0*/  IMAD.WIDE R10, R3.reuse, 0x4, R8 ;  /* 0x00000004030a7825 */ /* 0x040fe400078e0208 */
[----:B------:R-:W5:Y:S02]  /*0300*/  LDG.E R8, desc[UR6][R8.64] ;  /* 0x0000000608087981 */ /* 0x000f64000c1e1900 */
[----:B0-----:R-:W-:-:S05]  /*0310*/  IMAD.WIDE R14, R3, 0x4, R10 ;  /* 0x00000004030e7825 */ /* 0x001fca00078e020a */
[----:B------:R-:W5:Y:S04]  /*0320*/  LDG.E R13, desc[UR6][R14.64] ;  /* 0x000000060e0d7981 */ /* 0x000f68000c1e1900 */
[----:B------:R-:W5:Y:S04]  /*0330*/  LDG.E R9, desc[UR6][R10.64] ;  /* 0x000000060a097981 */ /* 0x000f68000c1e1900 */
[----:B------:R-:W5:Y:S04]  /*0340*/  LDG.E R11, desc[UR6][R4.64+-0x4] ;  /* 0xfffffc06040b7981 */ /* 0x000f68000c1e1900 */
[----:B------:R-:W5:Y:S01]  /*0350*/  LDG.E R10, desc[UR6][R4.64+0x8] ;  /* 0x00000806040a7981 */ /* 0x000f62000c1e1900 */
[----:B--2---:R-:W-:Y:S01]  /*0360*/  FFMA R24, R21, R24, R26 ;  /* 0x0000001815187223 */ /* 0x004fe2000000001a */
[----:B------:R-:W-:-:S02]  /*0370*/  IMAD.WIDE R26, R3, 0x4, R14 ;  /* 0x00000004031a7825 */ /* 0x000fc400078e020e */
[----:B------:R-:W2:Y:S04]  /*0380*/  LDG.E R21, desc[UR6][R4.64] ;  /* 0x0000000604157981 */ /* 0x000ea8000c1e1900 */
[----:B------:R-:W2:Y:S01]  /*0390*/  LDG.E R14, desc[UR6][R4.64+0x4] ;  /* 0x00000406040e7981 */ /* 0x000ea2000c1e1900 */
[----:B-1----:R-:W-:-:S03]  /*03a0*/  IMAD.WIDE R6, R3, 0x4, R26 ;  /* 0x0000000403067825 */ /* 0x002fc600078e021a */
[----:B------:R-:W2:Y:S04]  /*03b0*/  LDG.E R15, desc[UR6][R4.64+0xc] ;  /* 0x00000c06040f7981 */ /* 0x000ea8000c1e1900 */
[----:B------:R-:W2:Y:S04]  /*03c0*/  LDG.E R6, desc[UR6][R6.64] ;  /* 0x0000000606067981 */ /* 0x000ea8000c1e1900 */
[----:B------:R-:W2:Y:S01]  /*03d0*/  LDG.E R5, desc[UR6][R26.64] ;  /* 0x000000061a057981 */ /* 0x000ea2000c1e1900 */
[----:B---3--:R-:W-:Y:S01]  /*03e0*/  FFMA R12, R23, R12, R24 ;  /* 0x0000000c170c7223 */ /* 0x008fe20000000018 */
[----:B------:R-:W-:-:S03]  /*03f0*/  IADD3 R20, PT, PT, R20, 0x8, RZ ;  /* 0x0000000814147810 */ /* 0x000fc60007ffe0ff */
[----:B----4-:R-:W-:Y:S01]  /*0400*/  FFMA R12, R29, R28, R12 ;  /* 0x0000001c1d0c7223 */ /* 0x010fe2000000000c */
[----:B------:R-:W-:Y:S02]  /*0410*/  ISETP.NE.AND P1, PT, R20, RZ, PT ;  /* 0x000000ff1400720c */ /* 0x000fe40003f25270 */
[----:B------:R-:W-:Y:S01]  /*0420*/  LEA R22, R3, R22, 0x3 ;  /* 0x0000001603167211 */ /* 0x000fe200078e18ff */
[----:B-----5:R-:W-:Y:S01]  /*0430*/  FFMA R8, R11, R8, R12 ;  /* 0x000000080b087223 */ /* 0x020fe2000000000c */
[----:B------:R-:W-:-:S03]  /*0440*/  IADD3 R16, PT, PT, R16, 0x8, RZ ;  /* 0x0000000810107810 */ /* 0x000fc60007ffe0ff */
[----:B--2---:R-:W-:-:S04]  /*0450*/  FFMA R9, R21, R9, R8 ;  /* 0x0000000915097223 */ /* 0x004fc80000000008 */
[----:B------:R-:W-:-:S04]  /*0460*/  FFMA R9, R14, R13, R9 ;  /* 0x0000000d0e097223 */ /* 0x000fc80000000009 */
[----:B------:R-:W-:-:S04]  /*0470*/  FFMA R10, R10, R5, R9 ;  /* 0x000000050a0a7223 */ /* 0x000fc80000000009 */
[----:B------:R-:W-:Y:S01]  /*0480*/  FFMA R26, R15, R6, R10 ;  /* 0x000000060f1a7223 */ /* 0x000fe2000000000a */
[----:B------:R-:W-:Y:S06]  /*0490*/  @P1 BRA `(.L_x_2) ;  /* 0xfffffffc005c1947 */ /* 0x000fec000383ffff */
.L_x_1:
[----:B------:R-:W-:Y:S05]  /*04a0*/  @!P0 BRA `(.L_x_0) ;  /* 0x0000000000d48947 */ /* 0x000fea0003800000 */
[----:B------:R-:W-:Y:S02]  /*04b0*/  ISETP.GE.U32.AND P0, PT, R25, 0x4, PT ;  /* 0x000000041900780c */ /* 0x000fe40003f06070 */
[----:B------:R-:W-:-:S04]  /*04c0*/  LOP3.LUT R14, R2, 0x3, RZ, 0xc0, !PT ;  /* 0x00000003020e7812 */ /* 0x000fc800078ec0ff */
[----:B------:R-:W-:-:S07]  /*04d0*/  ISETP.NE.AND P1, PT, R14, RZ, PT ;  /* 0x000000ff0e00720c */ /* 0x000fce0003f25270 */
[----:B------:R-:W-:Y:S06]  /*04e0*/  @!P0 BRA `(.L_x_3) ;  /* 0x0000000000588947 */ /* 0x000fec0003800000 */
[----:B------:R-:W0:Y:S01]  /*04f0*/  LDC.64 R10, c[0x0][0x388] ;  /* 0x0000e200ff0a7b82 */ /* 0x000e220000000a00 */
[----:B------:R-:W-:Y:S01]  /*0500*/  IMAD R9, R19, R3, R0 ;  /* 0x0000000313097224 */ /* 0x000fe200078e0200 */
[----:B------:R-:W-:-:S06]  /*0510*/  IADD3 R7, PT, PT, R18, R19, RZ ;  /* 0x0000001312077210 */ /* 0x000fcc0007ffe0ff */
[----:B------:R-:W1:Y:S01]  /*0520*/  LDC.64 R4, c[0x0][0x380] ;  /* 0x0000e000ff047b82 */ /* 0x000e620000000a00 */
[----:B0-----:R-:W-:-:S04]  /*0530*/  IMAD.WIDE R10, R9, 0x4, R10 ;  /* 0x00000004090a7825 */ /* 0x001fc800078e020a */
[----:B------:R-:W-:Y:S02]  /*0540*/  IMAD.WIDE R12, R3, 0x4, R10 ;  /* 0x00000004030c7825 */ /* 0x000fe400078e020a */
[----:B------:R-:W2:Y:S02]  /*0550*/  LDG.E R10, desc[UR6][R10.64] ;  /* 0x000000060a0a7981 */ /* 0x000ea4000c1e1900 */
[----:B-1----:R-:W-:-:S04]  /*0560*/  IMAD.WIDE R4, R7, 0x4, R4 ;  /* 0x0000000407047825 */ /* 0x002fc800078e0204 */
[C---:B------:R-:W-:Y:S01]  /*0570*/  IMAD.WIDE R6, R3.reuse, 0x4, R12 ;  /* 0x0000000403067825 */ /* 0x040fe200078e020c */
[----:B------:R-:W2:Y:S04]  /*0580*/  LDG.E R15, desc[UR6][R4.64] ;  /* 0x00000006040f7981 */ /* 0x000ea8000c1e1900 */
[----:B------:R-:W3:Y:S01]  /*0590*/  LDG.E R12, desc[UR6][R12.64] ;  /* 0x000000060c0c7981 */ /* 0x000ee2000c1e1900 */
[----:B------:R-:W-:-:S03]  /*05a0*/  IMAD.WIDE R8, R3, 0x4, R6 ;  /* 0x0000000403087825 */ /* 0x000fc600078e0206 */
[----:B------:R-:W3:Y:S04]  /*05b0*/  LDG.E R16, desc[UR6][R4.64+0x4] ;  /* 0x0000040604107981 */ /* 0x000ee8000c1e1900 */
[----:B------:R-:W4:Y:S04]  /*05c0*/  LDG.E R21, desc[UR6][R6.64] ;  /* 0x0000000606157981 */ /* 0x000f28000c1e1900 */
[----:B------:R-:W4:Y:S04]  /*05d0*/  LDG.E R20, desc[UR6][R4.64+0x8] ;  /* 0x0000080604147981 */ /* 0x000f28000c1e1900 */
[----:B------:R-:W5:Y:S04]  /*05e0*/  LDG.E R22, desc[UR6][R4.64+0xc] ;  /* 0x00000c0604167981 */ /* 0x000f68000c1e1900 */
[----:B------:R-:W5:Y:S01]  /*05f0*/  LDG.E R8, desc[UR6][R8.64] ;  /* 0x0000000608087981 */ /* 0x000f62000c1e1900 */
[----:B------:R-:W-:Y:S01]  /*0600*/  IADD3 R19, PT, PT, R19, 0x4, RZ ;  /* 0x0000000413137810 */ /* 0x000fe20007ffe0ff */
[----:B--2---:R-:W-:-:S04]  /*0610*/  FFMA R15, R15, R10, R26 ;  /* 0x0000000a0f0f7223 */ /* 0x004fc8000000001a */
[----:B---3--:R-:W-:-:S04]  /*0620*/  FFMA R15, R16, R12, R15 ;  /* 0x0000000c100f7223 */ /* 0x008fc8000000000f */
[----:B----4-:R-:W-:-:S04]  /*0630*/  FFMA R15, R20, R21, R15 ;  /* 0x00000015140f7223 */ /* 0x010fc8000000000f */
[----:B-----5:R-:W-:-:S07]  /*0640*/  FFMA R26, R22, R8, R15 ;  /* 0x00000008161a7223 */ /* 0x020fce000000000f */
.L_x_3:
[----:B------:R-:W-:Y:S05]  /*0650*/  @!P1 BRA `(.L_x_0) ;  /* 0x0000000000689947 */ /* 0x000fea0003800000 */
[----:B------:R-:W0:Y:S01]  /*0660*/  LDC.64 R10, c[0x0][0x388] ;  /* 0x0000e200ff0a7b82 */ /* 0x000e220000000a00 */
[----:B------:R-:W-:Y:S02]  /*0670*/  ISETP.NE.AND P0, PT, R14, 0x1, PT ;  /* 0x000000010e00780c */ /* 0x000fe40003f05270 */
[----:B------:R-:W-:-:S04]  /*0680*/  LOP3.LUT R2, R2, 0x1, RZ, 0xc0, !PT ;  /* 0x0000000102027812 */ /* 0x000fc800078ec0ff */
[----:B------:R-:W-:Y:S01]  /*0690*/  ISETP.NE.U32.AND P1, PT, R2, 0x1, PT ;  /* 0x000000010200780c */ /* 0x000fe20003f25070 */
[----:B------:R-:W1:Y:S06]  /*06a0*/  LDC.64 R8, c[0x0][0x380] ;  /* 0x0000e000ff087b82 */ /* 0x000e6c0000000a00 */
[C---:B------:R-:W-:Y:S01]  /*06b0*/  @P0 IMAD R15, R19.reuse, R3, R0 ;  /* 0x00000003130f0224 */ /* 0x040fe200078e0200 */
[----:B------:R-:W-:Y:S01]  /*06c0*/  @P0 IADD3 R13, PT, PT, R18, R19, RZ ;  /* 0x00000013120d0210 */ /* 0x000fe20007ffe0ff */
[----:B------:R-:W2:Y:S01]  /*06d0*/  LDC.64 R6, c[0x0][0x380] ;  /* 0x0000e000ff067b82 */ /* 0x000ea20000000a00 */
[----:B------:R-:W-:-:S07]  /*06e0*/  @P0 IADD3 R19, PT, PT, R19, 0x2, RZ ;  /* 0x0000000213130810 */ /* 0x000fce0007ffe0ff */
[----:B------:R-:W3:Y:S01]  /*06f0*/  LDC.64 R4, c[0x0][0x388] ;  /* 0x0000e200ff047b82 */ /* 0x000ee20000000a00 */
[----:B0-----:R-:W-:Y:S01]  /*0700*/  @P0 IMAD.WIDE R10, R15, 0x4, R10 ;  /* 0x000000040f0a0825 */ /* 0x001fe200078e020a */
[----:B------:R-:W-:-:S03]  /*0710*/  @!P1 IADD3 R15, PT, PT, R18, R19, RZ ;  /* 0x00000013120f9210 */ /* 0x000fc60007ffe0ff */
[----:B------:R-:W-:Y:S01]  /*0720*/  @!P1 IMAD R19, R19, R3, R0 ;  /* 0x0000000313139224 */ /* 0x000fe200078e0200 */
[----:B------:R-:W4:Y:S01]  /*0730*/  @P0 LDG.E R2, desc[UR6][R10.64] ;  /* 0x000000060a020981 */ /* 0x000f22000c1e1900 */
[----:B-1----:R-:W-:-:S04]  /*0740*/  @P0 IMAD.WIDE R8, R13, 0x4, R8 ;  /* 0x000000040d080825 */ /* 0x002fc800078e0208 */
[----:B------:R-:W-:Y:S01]  /*0750*/  @P0 IMAD.WIDE R12, R3, 0x4, R10 ;  /* 0x00000004030c0825 */ /* 0x000fe200078e020a */
[----:B------:R-:W4:Y:S03]  /*0760*/  @P0 LDG.E R21, desc[UR6][R8.64] ;  /* 0x0000000608150981 */ /* 0x000f26000c1e1900 */
[----:B--2---:R-:W-:Y:S01]  /*0770*/  @!P1 IMAD.WIDE R6, R15, 0x4, R6 ;  /* 0x000000040f069825 */ /* 0x004fe200078e0206 */
[----:B------:R-:W2:Y:S04]  /*0780*/  @P0 LDG.E R23, desc[UR6][R8.64+0x4] ;  /* 0x0000040608170981 */ /* 0x000ea8000c1e1900 */
[----:B------:R-:W2:Y:S01]  /*0790*/  @P0 LDG.E R12, desc[UR6][R12.64] ;  /* 0x000000060c0c0981 */ /* 0x000ea2000c1e1900 */
[----:B---3--:R-:W-:-:S03]  /*07a0*/  @!P1 IMAD.WIDE R4, R19, 0x4, R4 ;  /* 0x0000000413049825 */ /* 0x008fc600078e0204 */
[----:B------:R-:W3:Y:S04]  /*07b0*/  @!P1 LDG.E R7, desc[UR6][R6.64] ;  /* 0x0000000606079981 */ /* 0x000ee8000c1e1900 */
[----:B------:R-:W3:Y:S01]  /*07c0*/  @!P1 LDG.E R4, desc[UR6][R4.64] ;  /* 0x0000000604049981 */ /* 0x000ee2000c1e1900 */
[----:B----4-:R-:W-:-:S04]  /*07d0*/  @P0 FFMA R2, R21, R2, R26 ;  /* 0x0000000215020223 */ /* 0x010fc8000000001a */
[----:B--2---:R-:W-:-:S04]  /*07e0*/  @P0 FFMA R26, R23, R12, R2 ;  /* 0x0000000c171a0223 */ /* 0x004fc80000000002 */
[----:B---3--:R-:W-:-:S07]  /*07f0*/  @!P1 FFMA R26, R7, R4, R26 ;  /* 0x00000004071a9223 */ /* 0x008fce000000001a */
.L_x_0:
[----:B------:R-:W0:Y:S01]  /*0800*/  LDC.64 R4, c[0x0][0x390] ;  /* 0x0000e400ff047b82 */ /* 0x000e220000000a00 */
[----:B------:R-:W-:-:S04]  /*0810*/  IMAD R3, R17, R3, R0 ;  /* 0x0000000311037224 */ /* 0x000fc800078e0200 */
[----:B0-----:R-:W-:-:S05]  /*0820*/  IMAD.WIDE.U32 R2, R3, 0x4, R4 ;  /* 0x0000000403027825 */ /* 0x001fca00078e0004 */
[----:B------:R-:W-:Y:S01]  /*0830*/  STG.E desc[UR6][R2.64], R26 ;  /* 0x0000001a02007986 */ /* 0x000fe2000c101906 */
[----:B------:R-:W-:Y:S05]  /*0840*/  EXIT ;  /* 0x000000000000794d */ /* 0x000fea0003800000 */
.L_x_4:
[----:B------:R-:W-:-:S00]  /*0850*/  BRA `(.L_x_4) ;  /* 0xfffffffc00fc7947 */ /* 0x000fc0000383ffff */
[----:B------:R-:W-:-:S00]  /*0860*/  NOP ;  /* 0x0000000000007918 */ /* 0x000fc00000000000 */
        /* <DEDUP_REMOVED lines=9> */
.L_x_10:


//--------------------- .text._Z17matmul_fp32_tiledPfS_S_jjjj --------------------------
	.section	.text._Z17matmul_fp32_tiledPfS_S_jjjj,"ax",@progbits
	.align	128
        .global         _Z17matmul_fp32_tiledPfS_S_jjjj
        .type           _Z17matmul_fp32_tiledPfS_S_jjjj,@function
        .size           _Z17matmul_fp32_tiledPfS_S_jjjj,(.L_x_11 - _Z17matmul_fp32_tiledPfS_S_jjjj)
        .other          _Z17matmul_fp32_tiledPfS_S_jjjj,@"STO_CUDA_ENTRY STV_DEFAULT"
_Z17matmul_fp32_tiledPfS_S_jjjj:
.text._Z17matmul_fp32_tiledPfS_S_jjjj:
[----:B------:R-:W-:Y:S01]  /*0000*/  LDC R1, c[0x0][0x37c] ;  /* 0x0000df00ff017b82 */ /* 0x000fe20000000800 */
[----:B------:R-:W0:Y:S01]  /*0010*/  S2R R0, SR_TID.X ;  /* 0x0000000000007919 */ /* 0x000e220000002100 */
[----:B------:R-:W1:Y:S06]  /*0020*/  LDCU UR12, c[0x0][0x3a0] ;  /* 0x00007400ff0c77ac */ /* 0x000e6c0008000800 */
[----:B------:R-:W0:Y:S01]  /*0030*/  LDC R3, c[0x0][0x360] ;  /* 0x0000d800ff037b82 */ /* 0x000e220000000800 */
[----:B------:R-:W-:Y:S01]  /*0040*/  HFMA2 R23, -RZ, RZ, 0, 0 ;  /* 0x00000000ff177431 */ /* 0x000fe200000001ff */
[----:B------:R-:W2:Y:S01]  /*0050*/  S2R R2, SR_TID.Y ;  /* 0x0000000000027919 */ /* 0x000ea20000002200 */
[----:B------:R-:W3:Y:S05]  /*0060*/  LDCU.64 UR10, c[0x0][0x358] ;  /* 0x00006b00ff0a77ac */ /* 0x000eea0008000a00 */
[----:B------:R-:W0:Y:S08]  /*0070*/  S2UR UR4, SR_CTAID.X ;  /* 0x00000000000479c3 */ /* 0x000e300000002500 */
[----:B------:R-:W2:Y:S01]  /*0080*/  S2UR UR5, SR_CTAID.Y ;  /* 0x00000000000579c3 */ /* 0x000ea20000002600 */
[----:B-1----:R-:W-:-:S07]  /*0090*/  UISETP.GE.U32.AND UP0, UPT, UR12, 0x10, UPT ;  /* 0x000000100c00788c */ /* 0x002fce000bf06070 */
[----:B------:R-:W2:Y:S01]  /*00a0*/  LDC R19, c[0x0][0x364] ;  /* 0x0000d900ff137b82 */ /* 0x000ea20000000800 */
[----:B0-----:R-:W-:Y:S02]  /*00b0*/  IMAD R18, R3, UR4, R0 ;  /* 0x0000000403127c24 */ /* 0x001fe4000f8e0200 */
[----:B--2---:R-:W-:Y:S01]  /*00c0*/  IMAD R19, R19, UR5, R2 ;  /* 0x0000000513137c24 */ /* 0x004fe2000f8e0202 */
[----:B---3--:R-:W-:Y:S06]  /*00d0*/  BRA.U !UP0, `(.L_x_5) ;  /* 0x0000001508fc7547 */ /* 0x008fec000b800000 */
[----:B------:R-:W0:Y:S01]  /*00e0*/  S2UR UR8, SR_CgaCtaId ;  /* 0x00000000000879c3 */ /* 0x000e220000008800 */
[----:B------:R-:W-:Y:S02]  /*00f0*/  USHF.R.U32.HI UR4, URZ, 0x4, UR12 ;  /* 0x00000004ff047899 */ /* 0x000fe4000801160c */
[----:B------:R-:W-:Y:S01]  /*0100*/  IMAD R16, R19, UR12, R0 ;  /* 0x0000000c13107c24 */ /* 0x000fe2000f8e0200 */
[----:B------:R-:W-:Y:S01]  /*0110*/  UMOV UR5, 0x400 ;  /* 0x0000040000057882 */ /* 0x000fe20000000000 */
[----:B------:R-:W-:Y:S01]  /*0120*/  USHF.R.U32.HI UR7, URZ, 0x4, UR12 ;  /* 0x00000004ff077899 */ /* 0x000fe2000801160c */
[----:B------:R-:W-:Y:S01]  /*0130*/  MOV R23, RZ ;  /* 0x000000ff00177202 */ /* 0x000fe20000000f00 */
[----:B------:R-:W-:Y:S01]  /*0140*/  UIADD3 UR9, UPT, UPT, UR4, -0x1, URZ ;  /* 0xffffffff04097890 */ /* 0x000fe2000fffe0ff */
[----:B------:R-:W-:Y:S01]  /*0150*/  MOV R3, RZ ;  /* 0x000000ff00037202 */ /* 0x000fe20000000f00 */
[----:B------:R-:W-:Y:S02]  /*0160*/  ULOP3.LUT UP0, UR7, UR7, 0x3, URZ, 0xc0, !UPT ;  /* 0x0000000307077892 */ /* 0x000fe4000f80c0ff */
[----:B------:R-:W-:-:S02]  /*0170*/  UISETP.GE.U32.AND UP1, UPT, UR9, 0x3, UPT ;  /* 0x000000030900788c */ /* 0x000fc4000bf26070 */
[----:B0-----:R-:W-:-:S06]  /*0180*/  ULEA UR6, UR8, UR5, 0x18 ;  /* 0x0000000508067291 */ /* 0x001fcc000f8ec0ff */
[----:B------:R-:W-:Y:S01]  /*0190*/  LEA R17, R2, UR6, 0x6 ;  /* 0x0000000602117c11 */ /* 0x000fe2000f8e30ff */
[----:B------:R-:W-:Y:S06]  /*01a0*/  BRA.U !UP1, `(.L_x_6) ;  /* 0x0000000d093c7547 */ /* 0x000fec000b800000 */
[----:B------:R-:W0:Y:S01]  /*01b0*/  LDC R13, c[0x0][0x39c] ;  /* 0x0000e700ff0d7b82 */ /* 0x000e220000000800 */
[----:B------:R-:W-:Y:S01]  /*01c0*/  UIADD3 UR6, UPT, UPT, UR5, 0x400, URZ ;  /* 0x0000040005067890 */ /* 0x000fe2000fffe0ff */
[C---:B------:R-:W-:Y:S01]  /*01d0*/  IADD3 R26, PT, PT, R2.reuse, 0x30, RZ ;  /* 0x00000030021a7810 */ /* 0x040fe20007ffe0ff */
[----:B------:R-:W-:Y:S01]  /*01e0*/  ULOP3.LUT UR4, UR4, 0xffffffc, URZ, 0xc0, !UPT ;  /* 0x0ffffffc04047892 */ /* 0x000fe2000f8ec0ff */
[C---:B------:R-:W-:Y:S01]  /*01f0*/  IADD3 R24, PT, PT, R2.reuse, 0x20, RZ ;  /* 0x0000002002187810 */ /* 0x040fe20007ffe0ff */
[----:B------:R-:W-:Y:S01]  /*0200*/  ULEA UR6, UR8, UR6, 0x18 ;  /* 0x0000000608067291 */ /* 0x000fe2000f8ec0ff */
[----:B------:R-:W-:Y:S01]  /*0210*/  IADD3 R22, PT, PT, R2, 0x10, RZ ;  /* 0x0000001002167810 */ /* 0x000fe20007ffe0ff */
[----:B------:R-:W-:Y:S01]  /*0220*/  UIADD3 UR9, UPT, UPT, -UR4, URZ, URZ ;  /* 0x000000ff04097290 */ /* 0x000fe2000fffe1ff */
[----:B------:R-:W-:Y:S02]  /*0230*/  IADD3 R21, PT, PT, R16, 0x20, RZ ;  /* 0x0000002010157810 */ /* 0x000fe40007ffe0ff */
[----:B------:R-:W-:-:S02]  /*0240*/  MOV R23, RZ ;  /* 0x000000ff00177202 */ /* 0x000fc40000000f00 */
[C---:B------:R-:W-:Y:S02]  /*0250*/  LEA R15, R0.reuse, UR6, 0x2 ;  /* 0x00000006000f7c11 */ /* 0x040fe4000f8e10ff */
[----:B------:R-:W-:Y:S02]  /*0260*/  LEA R14, R0, R17, 0x2 ;  /* 0x00000011000e7211 */ /* 0x000fe400078e10ff */
[----:B------:R-:W-:Y:S02]  /*0270*/  MOV R3, UR4 ;  /* 0x0000000400037c02 */ /* 0x000fe40008000f00 */
[----:B------:R-:W-:Y:S01]  /*0280*/  LEA R12, R2, R15, 0x6 ;  /* 0x0000000f020c7211 */ /* 0x000fe200078e30ff */
[-CC-:B0-----:R-:W-:Y:S02]  /*0290*/  IMAD R26, R26, R13.reuse, R18.reuse ;  /* 0x0000000d1a1a7224 */ /* 0x181fe400078e0212 */
[-CC-:B------:R-:W-:Y:S02]  /*02a0*/  IMAD R24, R24, R13.reuse, R18.reuse ;  /* 0x0000000d18187224 */ /* 0x180fe400078e0212 */
[----:B------:R-:W-:-:S02]  /*02b0*/  IMAD R22, R22, R13, R18 ;  /* 0x0000000d16167224 */ /* 0x000fc400078e0212 */
[----:B------:R-:W-:-:S07]  /*02c0*/  IMAD R20, R2, R13, R18 ;  /* 0x0000000d02147224 */ /* 0x000fce00078e0212 */
.L_x_7:
[----:B------:R-:W0:Y:S01]  /*02d0*/  LDC.64 R10, c[0x0][0x380] ;  /* 0x0000e000ff0a7b82 */ /* 0x000e220000000a00 */
[----:B------:R-:W-:-:S07]  /*02e0*/  IADD3 R5, PT, PT, R21, -0x20, RZ ;  /* 0xffffffe015057810 */ /* 0x000fce0007ffe0ff */
[----:B------:R-:W1:Y:S01]  /*02f0*/  LDC.64 R8, c[0x0][0x388] ;  /* 0x0000e200ff087b82 */ /* 0x000e620000000a00 */
[----:B0-----:R-:W-:-:S05]  /*0300*/  IMAD.WIDE.U32 R4, R5, 0x4, R10 ;  /* 0x0000000405047825 */ /* 0x001fca00078e000a */
[----:B------:R-:W2:Y:S01]  /*0310*/  LDG.E R25, desc[UR10][R4.64] ;  /* 0x0000000a04197981 */ /* 0x000ea2000c1e1900 */
[----:B-1----:R-:W-:-:S06]  /*0320*/  IMAD.WIDE.U32 R28, R20, 0x4, R8 ;  /* 0x00000004141c7825 */ /* 0x002fcc00078e0008 */
[----:B------:R-:W3:Y:S04]  /*0330*/  LDG.E R29, desc[UR10][R28.64] ;  /* 0x0000000a1c1d7981 */ /* 0x000ee8000c1e1900 */
[----:B--2---:R-:W-:Y:S04]  /*0340*/  STS [R14], R25 ;  /* 0x000000190e007388 */ /* 0x004fe80000000800 */
[----:B---3--:R-:W-:Y:S01]  /*0350*/  STS [R12], R29 ;  /* 0x0000001d0c007388 */ /* 0x008fe20000000800 */
[----:B------:R-:W-:Y:S06]  /*0360*/  BAR.SYNC.DEFER_BLOCKING 0x0 ;  /* 0x0000000000007b1d */ /* 0x000fec0000010000 */
[----:B------:R-:W-:Y:S04]  /*0370*/  LDS R27, [R15] ;  /* 0x000000000f1b7984 */ /* 0x000fe80000000800 */
[----:B------:R-:W0:Y:S04]  /*0380*/  LDS.128 R4, [R17] ;  /* 0x0000000011047984 */ /* 0x000e280000000c00 */
[----:B------:R-:W-:Y:S04]  /*0390*/  LDS R25, [R15+0x100] ;  /* 0x000100000f197984 */ /* 0x000fe80000000800 */
[----:B------:R-:W-:Y:S01]  /*03a0*/  LDS R28, [R15+0x380] ;  /* 0x000380000f1c7984 */ /* 0x000fe20000000800 */
[----:B0-----:R-:W-:-:S03]  /*03b0*/  FFMA R27, R4, R27, R23 ;  /* 0x0000001b041b7223 */ /* 0x001fc60000000017 */
[----:B------:R-:W0:Y:S02]  /*03c0*/  LDS R23, [R15+0x40] ;  /* 0x000040000f177984 */ /* 0x000e240000000800 */
[----:B0-----:R-:W-:Y:S02]  /*03d0*/  FFMA R23, R23, R5, R27 ;  /* 0x0000000517177223 */ /* 0x001fe4000000001b */
[----:B------:R-:W0:Y:S04]  /*03e0*/  LDS R27, [R15+0x80] ;  /* 0x000080000f1b7984 */ /* 0x000e280000000800 */
[----:B------:R-:W1:Y:S01]  /*03f0*/  LDS R5, [R15+0xc0] ;  /* 0x0000c0000f057984 */ /* 0x000e620000000800 */
[----:B0-----:R-:W-:-:S04]  /*0400*/  FFMA R6, R27, R6, R23 ;  /* 0x000000061b067223 */ /* 0x001fc80000000017 */
[----:B-1----:R-:W-:Y:S02]  /*0410*/  FFMA R23, R5, R7, R6 ;  /* 0x0000000705177223 */ /* 0x002fe40000000006 */
[----:B------:R-:W0:Y:S02]  /*0420*/  LDS.128 R4, [R17+0x10] ;  /* 0x0000100011047984 */ /* 0x000e240000000c00 */
[----:B0-----:R-:W-:Y:S02]  /*0430*/  FFMA R4, R4, R25, R23 ;  /* 0x0000001904047223 */ /* 0x001fe40000000017 */
[----:B------:R-:W0:Y:S04]  /*0440*/  LDS R23, [R15+0x140] ;  /* 0x000140000f177984 */ /* 0x000e280000000800 */
[----:B------:R-:W-:Y:S01]  /*0450*/  LDS R25, [R15+0x200] ;  /* 0x000200000f197984 */ /* 0x000fe20000000800 */
[----:B0-----:R-:W-:-:S03]  /*0460*/  FFMA R5, R23, R5, R4 ;  /* 0x0000000517057223 */ /* 0x001fc60000000004 */
        /* <DEDUP_REMOVED lines=15> */
[----:B------:R-:W0:Y:S01]  /*0560*/  LDS R23, [R15+0x340] ;  /* 0x000340000f177984 */ /* 0x000e220000000800 */
[----:B------:R-:W-:Y:S01]  /*0570*/  IADD3 R29, PT, PT, R21, -0x10, RZ ;  /* 0xfffffff0151d7810 */ /* 0x000fe20007ffe0ff */
[----:B0-----:R-:W-:-:S04]  /*0580*/  FFMA R5, R23, R5, R4 ;  /* 0x0000000517057223 */ /* 0x001fc80000000004 */
[----:B------:R-:W-:Y:S02]  /*0590*/  FFMA R6, R28, R6, R5 ;  /* 0x000000061c067223 */ /* 0x000fe40000000005 */
[----:B------:R-:W0:Y:S01]  /*05a0*/  LDS R5, [R15+0x3c0] ;  /* 0x0003c0000f057984 */ /* 0x000e220000000800 */
[----:B------:R-:W-:Y:S01]  /*05b0*/  IMAD.WIDE.U32 R28, R29, 0x4, R10 ;  /* 0x000000041d1c7825 */ /* 0x000fe200078e000a */
[----:B------:R-:W-:Y:S06]  /*05c0*/  BAR.SYNC.DEFER_BLOCKING 0x0 ;  /* 0x0000000000007b1d */ /* 0x000fec0000010000 */
[----:B------:R1:W2:Y:S02]  /*05d0*/  LDG.E R25, desc[UR10][R28.64] ;  /* 0x0000000a1c197981 */ /* 0x0002a4000c1e1900 */
[----:B-1----:R-:W-:-:S05]  /*05e0*/  IMAD.WIDE.U32 R28, R22, 0x4, R8 ;  /* 0x00000004161c7825 */ /* 0x002fca00078e0008 */
[----:B------:R-:W3:Y:S01]  /*05f0*/  LDG.E R27, desc[UR10][R28.64] ;  /* 0x0000000a1c1b7981 */ /* 0x000ee2000c1e1900 */
[----:B0-----:R-:W-:-:S03]  /*0600*/  FFMA R23, R5, R7, R6 ;  /* 0x0000000705177223 */ /* 0x001fc60000000006 */
[----:B--2---:R-:W-:Y:S04]  /*0610*/  STS [R14], R25 ;  /* 0x000000190e007388 */ /* 0x004fe80000000800 */
[----:B---3--:R-:W-:Y:S01]  /*0620*/  STS [R12], R27 ;  /* 0x0000001b0c007388 */ /* 0x008fe20000000800 */
[----:B------:R-:W-:Y:S06]  /*0630*/  BAR.SYNC.DEFER_BLOCKING 0x0 ;  /* 0x0000000000007b1d */ /* 0x000fec0000010000 */
[----:B------:R-:W-:Y:S04]  /*0640*/  LDS R25, [R15] ;  /* 0x000000000f197984 */ /* 0x000fe80000000800 */
[----:B------:R-:W0:Y:S04]  /*0650*/  LDS.128 R4, [R17] ;  /* 0x0000000011047984 */ /* 0x000e280000000c00 */
[----:B------:R-:W-:Y:S01]  /*0660*/  LDS R28, [R15+0x380] ;  /* 0x000380000f1c7984 */ /* 0x000fe20000000800 */
[----:B0-----:R-:W-:-:S03]  /*0670*/  FFMA R4, R4, R25, R23 ;  /* 0x0000001904047223 */ /* 0x001fc60000000017 */
        /* <DEDUP_REMOVED lines=27> */
[----:B------:R-:W0:Y:S02]  /*0830*/  LDS R23, [R15+0x340] ;  /* 0x000340000f177984 */ /* 0x000e240000000800 */
[----:B0-----:R-:W-:Y:S02]  /*0840*/  FFMA R5, R23, R5, R4 ;  /* 0x0000000517057223 */ /* 0x001fe40000000004 */
[----:B------:R-:W0:Y:S02]  /*0850*/  LDS R4, [R15+0x3c0] ;  /* 0x0003c0000f047984 */ /* 0x000e240000000800 */
[----:B------:R-:W-:Y:S01]  /*0860*/  FFMA R5, R28, R6, R5 ;  /* 0x000000061c057223 */ /* 0x000fe20000000005 */
        /* <DEDUP_REMOVED lines=10> */
[----:B------:R-:W0:Y:S02]  /*0910*/  LDS.128 R4, [R17] ;  /* 0x0000000011047984 */ /* 0x000e240000000c00 */
[----:B0-----:R-:W-:-:S02]  /*0920*/  FFMA R4, R4, R25, R23 ;  /* 0x0000001904047223 */ /* 0x001fc40000000017 */
        /* <DEDUP_REMOVED lines=28> */
[----:B------:R-:W-:Y:S01]  /*0af0*/  IADD3 R23, PT, PT, R21, 0x10, RZ ;  /* 0x0000001015177810 */ /* 0x000fe20007ffe0ff */
[----:B------:R-:W-:Y:S02]  /*0b00*/  IMAD.WIDE.U32 R28, R26, 0x4, R8 ;  /* 0x000000041a1c7825 */ /* 0x000fe400078e0008 */
[----:B------:R-:W1:Y:S02]  /*0b10*/  LDS R8, [R15+0x380] ;  /* 0x000380000f087984 */ /* 0x000e640000000800 */
[----:B0-----:R-:W-:Y:S01]  /*0b20*/  FFMA R25, R25, R5, R4 ;  /* 0x0000000519197223 */ /* 0x001fe20000000004 */
[----:B------:R-:W-:-:S02]  /*0b30*/  IMAD.WIDE.U32 R4, R23, 0x4, R10 ;  /* 0x0000000417047825 */ /* 0x000fc400078e000a */
[----:B------:R-:W0:Y:S01]  /*0b40*/  LDS R23, [R15+0x3c0] ;  /* 0x0003c0000f177984 */ /* 0x000e220000000800 */
[----:B------:R-:W-:Y:S06]  /*0b50*/  BAR.SYNC.DEFER_BLOCKING 0x0 ;  /* 0x0000000000007b1d */ /* 0x000fec0000010000 */
[----:B------:R-:W2:Y:S04]  /*0b60*/  LDG.E R5, desc[UR10][R4.64] ;  /* 0x0000000a04057981 */ /* 0x000ea8000c1e1900 */
[----:B------:R-:W3:Y:S01]  /*0b70*/  LDG.E R29, desc[UR10][R28.64] ;  /* 0x0000000a1c1d7981 */ /* 0x000ee2000c1e1900 */
[----:B-1----:R-:W-:-:S04]  /*0b80*/  FFMA R6, R8, R6, R25 ;  /* 0x0000000608067223 */ /* 0x002fc80000000019 */
[----:B0-----:R-:W-:Y:S01]  /*0b90*/  FFMA R7, R23, R7, R6 ;  /* 0x0000000717077223 */ /* 0x001fe20000000006 */
[----:B------:R-:W-:-:S04]  /*0ba0*/  UIADD3 UR9, UPT, UPT, UR9, 0x4, URZ ;  /* 0x0000000409097890 */ /* 0x000fc8000fffe0ff */
[----:B------:R-:W-:Y:S01]  /*0bb0*/  UISETP.NE.AND UP1, UPT, UR9, URZ, UPT ;  /* 0x000000ff0900728c */ /* 0x000fe2000bf25270 */
[----:B------:R-:W-:Y:S02]  /*0bc0*/  IADD3 R21, PT, PT, R21, 0x40, RZ ;  /* 0x0000004015157810 */ /* 0x000fe40007ffe0ff */
[C---:B------:R-:W-:Y:S02]  /*0bd0*/  LEA R26, R13.reuse, R26, 0x6 ;  /* 0x0000001a0d1a7211 */ /* 0x040fe400078e30ff */
[C---:B------:R-:W-:Y:S02]  /*0be0*/  LEA R24, R13.reuse, R24, 0x6 ;  /* 0x000000180d187211 */ /* 0x040fe400078e30ff */
[C---:B------:R-:W-:Y:S02]  /*0bf0*/  LEA R22, R13.reuse, R22, 0x6 ;  /* 0x000000160d167211 */ /* 0x040fe400078e30ff */
[----:B------:R-:W-:Y:S01]  /*0c00*/  LEA R20, R13, R20, 0x6 ;  /* 0x000000140d147211 */ /* 0x000fe200078e30ff */
[----:B--2---:R-:W-:Y:S04]  /*0c10*/  STS [R14], R5 ;  /* 0x000000050e007388 */ /* 0x004fe80000000800 */
[----:B---3--:R-:W-:Y:S01]  /*0c20*/  STS [R12], R29 ;  /* 0x0000001d0c007388 */ /* 0x008fe20000000800 */
[----:B------:R-:W-:Y:S06]  /*0c30*/  BAR.SYNC.DEFER_BLOCKING 0x0 ;  /* 0x0000000000007b1d */ /* 0x000fec0000010000 */
[----:B------:R-:W-:Y:S04]  /*0c40*/  LDS R27, [R15] ;  /* 0x000000000f1b7984 */ /* 0x000fe80000000800 */
[----:B------:R-:W0:Y:S04]  /*0c50*/  LDS.128 R8, [R17] ;  /* 0x0000000011087984 */ /* 0x000e280000000c00 */
[----:B------:R-:W1:Y:S04]  /*0c60*/  LDS R4, [R15+0x40] ;  /* 0x000040000f047984 */ /* 0x000e680000000800 */
[----:B------:R-:W2:Y:S04]  /*0c70*/  LDS R25, [R15+0x80] ;  /* 0x000080000f197984 */ /* 0x000ea80000000800 */
[----:B------:R-:W3:Y:S04]  /*0c80*/  LDS R23, [R15+0xc0] ;  /* 0x0000c0000f177984 */ /* 0x000ee80000000800 */
[----:B------:R-:W-:Y:S01]  /*0c90*/  LDS R28, [R15+0x1c0] ;  /* 0x0001c0000f1c7984 */ /* 0x000fe20000000800 */
[----:B0-----:R-:W-:-:S03]  /*0ca0*/  FFMA R8, R8, R27, R7 ;  /* 0x0000001b08087223 */ /* 0x001fc60000000007 */
[----:B------:R-:W-:Y:S01]  /*0cb0*/  LDS R27, [R15+0x140] ;  /* 0x000140000f1b7984 */ /* 0x000fe20000000800 */
[----:B-1----:R-:W-:-:S03]  /*0cc0*/  FFMA R4, R4, R9, R8 ;  /* 0x0000000904047223 */ /* 0x002fc60000000008 */
[----:B------:R-:W-:Y:S01]  /*0cd0*/  LDS R9, [R15+0x100] ;  /* 0x000100000f097984 */ /* 0x000fe20000000800 */
[----:B--2---:R-:W-:-:S03]  /*0ce0*/  FFMA R10, R25, R10, R4 ;  /* 0x0000000a190a7223 */ /* 0x004fc60000000004 */
[----:B------:R-:W0:Y:S04]  /*0cf0*/  LDS.128 R4, [R17+0x10] ;  /* 0x0000100011047984 */ /* 0x000e280000000c00 */
[----:B------:R-:W1:Y:S01]  /*0d00*/  LDS R25, [R15+0x180] ;  /* 0x000180000f197984 */ /* 0x000e620000000800 */
[----:B---3--:R-:W-:-:S03]  /*0d10*/  FFMA R11, R23, R11, R10 ;  /* 0x0000000b170b7223 */ /* 0x008fc6000000000a */
[----:B------:R-:W-:Y:S01]  /*0d20*/  LDS R23, [R15+0x280] ;  /* 0x000280000f177984 */ /* 0x000fe20000000800 */
[----:B0-----:R-:W-:-:S03]  /*0d30*/  FFMA R4, R4, R9, R11 ;  /* 0x0000000904047223 */ /* 0x001fc6000000000b */
[----:B------:R-:W-:Y:S01]  /*0d40*/  LDS.128 R8, [R17+0x20] ;  /* 0x0000200011087984 */ /* 0x000fe20000000c00 */
[----:B------:R-:W-:-:S03]  /*0d50*/  FFMA R4, R27, R5, R4 ;  /* 0x000000051b047223 */ /* 0x000fc60000000004 */
[----:B------:R-:W0:Y:S04]  /*0d60*/  LDS R5, [R15+0x200] ;  /* 0x000200000f057984 */ /* 0x000e280000000800 */
[----:B------:R-:W2:Y:S01]  /*0d70*/  LDS R27, [R15+0x240] ;  /* 0x000240000f1b7984 */ /* 0x000ea20000000800 */
[----:B-1----:R-:W-:-:S04]  /*0d80*/  FFMA R25, R25, R6, R4 ;  /* 0x0000000619197223 */ /* 0x002fc80000000004 */
[----:B------:R-:W-:Y:S02]  /*0d90*/  FFMA R7, R28, R7, R25 ;  /* 0x000000071c077223 */ /* 0x000fe40000000019 */
[----:B------:R-:W1:Y:S04]  /*0da0*/  LDS R28, [R15+0x2c0] ;  /* 0x0002c0000f1c7984 */ /* 0x000e680000000800 */
[----:B------:R-:W-:Y:S01]  /*0db0*/  LDS R25, [R15+0x340] ;  /* 0x000340000f197984 */ /* 0x000fe20000000800 */
[----:B0-----:R-:W-:-:S03]  /*0dc0*/  FFMA R8, R8, R5, R7 ;  /* 0x0000000508087223 */ /* 0x001fc60000000007 */
[----:B------:R-:W-:Y:S01]  /*0dd0*/  LDS.128 R4, [R17+0x30] ;  /* 0x0000300011047984 */ /* 0x000fe20000000c00 */
[----:B--2---:R-:W-:-:S03]  /*0de0*/  FFMA R8, R27, R9, R8 ;  /* 0x000000091b087223 */ /* 0x004fc60000000008 */
[----:B------:R-:W0:Y:S01]  /*0df0*/  LDS R9, [R15+0x300] ;  /* 0x000300000f097984 */ /* 0x000e220000000800 */
[----:B------:R-:W-:-:S03]  /*0e00*/  FFMA R23, R23, R10, R8 ;  /* 0x0000000a17177223 */ /* 0x000fc60000000008 */
[----:B------:R-:W2:Y:S01]  /*0e10*/  LDS R8, [R15+0x380] ;  /* 0x000380000f087984 */ /* 0x000ea20000000800 */
[----:B-1----:R-:W-:-:S03]  /*0e20*/  FFMA R11, R28, R11, R23 ;  /* 0x0000000b1c0b7223 */ /* 0x002fc60000000017 */
[----:B------:R-:W1:Y:S01]  /*0e30*/  LDS R23, [R15+0x3c0] ;  /* 0x0003c0000f177984 */ /* 0x000e620000000800 */
[----:B0-----:R-:W-:-:S04]  /*0e40*/  FFMA R4, R4, R9, R11 ;  /* 0x0000000904047223 */ /* 0x001fc8000000000b */
[----:B------:R-:W-:-:S04]  /*0e50*/  FFMA R5, R25, R5, R4 ;  /* 0x0000000519057223 */ /* 0x000fc80000000004 */
[----:B--2---:R-:W-:-:S04]  /*0e60*/  FFMA R6, R8, R6, R5 ;  /* 0x0000000608067223 */ /* 0x004fc80000000005 */
[----:B-1----:R-:W-:Y:S01]  /*0e70*/  FFMA R23, R23, R7, R6 ;  /* 0x0000000717177223 */ /* 0x002fe20000000006 */
[----:B------:R-:W-:Y:S06]  /*0e80*/  BAR.SYNC.DEFER_BLOCKING 0x0 ;  /* 0x0000000000007b1d */ /* 0x000fec0000010000 */
[----:B------:R-:W-:Y:S05]  /*0e90*/  BRA.U UP1, `(.L_x_7) ;  /* 0xfffffff5010c7547 */ /* 0x000fea000b83ffff */
.L_x_6:
[----:B------:R-:W-:Y:S05]  /*0ea0*/  BRA.U !UP0, `(.L_x_5) ;  /* 0x0000000908887547 */ /* 0x000fea000b800000 */
[----:B------:R-:W-:Y:S02]  /*0eb0*/  UISETP.NE.AND UP0, UPT, UR7, 0x1, UPT ;  /* 0x000000010700788c */ /* 0x000fe4000bf05270 */
[----:B------:R-:W-:-:S07]  /*0ec0*/  ULOP3.LUT UP1, URZ, UR12, 0x10, URZ, 0xc0, !UPT ;  /* 0x000000100cff7892 */ /* 0x000fce000f82c0ff */
[----:B------:R-:W-:Y:S05]  /*0ed0*/  BRA.U !UP0, `(.L_x_8) ;  /* 0x00000005089c7547 */ /* 0x000fea000b800000 */
[----:B------:R-:W0:Y:S01]  /*0ee0*/  LDC.64 R14, c[0x0][0x380] ;  /* 0x0000e000ff0e7b82 */ /* 0x000e220000000a00 */
[----:B------:R-:W1:Y:S01]  /*0ef0*/  LDCU UR6, c[0x0][0x39c] ;  /* 0x00007380ff0677ac */ /* 0x000e620008000800 */
[C---:B------:R-:W-:Y:S02]  /*0f00*/  LEA R27, R3.reuse, R2, 0x4 ;  /* 0x00000002031b7211 */ /* 0x040fe400078e20ff */
[----:B------:R-:W-:-:S04]  /*0f10*/  LEA R25, R3, R16, 0x4 ;  /* 0x0000001003197211 */ /* 0x000fc800078e20ff */
[----:B------:R-:W2:Y:S01]  /*0f20*/  LDC.64 R12, c[0x0][0x388] ;  /* 0x0000e200ff0c7b82 */ /* 0x000ea20000000a00 */
[----:B-1----:R-:W-:Y:S02]  /*0f30*/  IMAD R5, R27, UR6, R18 ;  /* 0x000000061b057c24 */ /* 0x002fe4000f8e0212 */
[----:B0-----:R-:W-:-:S06]  /*0f40*/  IMAD.WIDE.U32 R6, R25, 0x4, R14 ;  /* 0x0000000419067825 */ /* 0x001fcc00078e000e */
[----:B------:R-:W3:Y:S01]  /*0f50*/  LDG.E R7, desc[UR10][R6.64] ;  /* 0x0000000a06077981 */ /* 0x000ee2000c1e1900 */
[----:B--2---:R-:W-:-:S06]  /*0f60*/  IMAD.WIDE.U32 R4, R5, 0x4, R12 ;  /* 0x0000000405047825 */ /* 0x004fcc00078e000c */
[----:B------:R-:W2:Y:S01]  /*0f70*/  LDG.E R5, desc[UR10][R4.64] ;  /* 0x0000000a04057981 */ /* 0x000ea2000c1e1900 */
[----:B------:R-:W-:-:S04]  /*0f80*/  UIADD3 UR4, UPT, UPT, UR5, 0x400, URZ ;  /* 0x0000040005047890 */ /* 0x000fc8000fffe0ff */
[----:B------:R-:W-:Y:S01]  /*0f90*/  ULEA UR4, UR8, UR4, 0x18 ;  /* 0x0000000408047291 */ /* 0x000fe2000f8ec0ff */
[----:B------:R-:W-:-:S05]  /*0fa0*/  LEA R20, R0, R17, 0x2 ;  /* 0x0000001100147211 */ /* 0x000fca00078e10ff */
[----:B------:R-:W-:-:S04]  /*0fb0*/  LEA R21, R0, UR4, 0x2 ;  /* 0x0000000400157c11 */ /* 0x000fc8000f8e10ff */
[----:B------:R-:W-:Y:S02]  /*0fc0*/  LEA R22, R2, R21, 0x6 ;  /* 0x0000001502167211 */ /* 0x000fe400078e30ff */
[----:B------:R-:W-:Y:S02]  /*0fd0*/  IADD3 R27, PT, PT, R27, 0x10, RZ ;  /* 0x000000101b1b7810 */ /* 0x000fe40007ffe0ff */
[----:B------:R-:W-:-:S03]  /*0fe0*/  IADD3 R25, PT, PT, R25, 0x10, RZ ;  /* 0x0000001019197810 */ /* 0x000fc60007ffe0ff */
[----:B------:R-:W-:Y:S01]  /*0ff0*/  IMAD R27, R27, UR6, R18 ;  /* 0x000000061b1b7c24 */ /* 0x000fe2000f8e0212 */
[----:B---3--:R-:W-:Y:S04]  /*1000*/  STS [R20], R7 ;  /* 0x0000000714007388 */ /* 0x008fe80000000800 */
[----:B--2---:R-:W-:Y:S01]  /*1010*/  STS [R22], R5 ;  /* 0x0000000516007388 */ /* 0x004fe20000000800 */
[----:B------:R-:W-:Y:S06]  /*1020*/  BAR.SYNC.DEFER_BLOCKING 0x0 ;  /* 0x0000000000007b1d */ /* 0x000fec0000010000 */
[----:B------:R-:W-:Y:S04]  /*1030*/  LDS R24, [R21] ;  /* 0x0000000015187984 */ /* 0x000fe80000000800 */
[----:B------:R-:W0:Y:S04]  /*1040*/  LDS.128 R8, [R17] ;  /* 0x0000000011087984 */ /* 0x000e280000000c00 */
[----:B------:R-:W1:Y:S04]  /*1050*/  LDS R29, [R21+0x40] ;  /* 0x00004000151d7984 */ /* 0x000e680000000800 */
[----:B------:R-:W2:Y:S04]  /*1060*/  LDS R4, [R21+0x80] ;  /* 0x0000800015047984 */ /* 0x000ea80000000800 */
[----:B------:R-:W-:Y:S04]  /*1070*/  LDS R28, [R21+0x340] ;  /* 0x00034000151c7984 */ /* 0x000fe80000000800 */
[----:B------:R-:W-:Y:S01]  /*1080*/  LDS R26, [R21+0x3c0] ;  /* 0x0003c000151a7984 */ /* 0x000fe20000000800 */
[----:B0-----:R-:W-:-:S03]  /*1090*/  FFMA R8, R8, R24, R23 ;  /* 0x0000001808087223 */ /* 0x001fc60000000017 */
[----:B------:R-:W-:Y:S01]  /*10a0*/  LDS R23, [R21+0x180] ;  /* 0x0001800015177984 */ /* 0x000fe20000000800 */
[----:B-1----:R-:W-:-:S03]  /*10b0*/  FFMA R29, R29, R9, R8 ;  /* 0x000000091d1d7223 */ /* 0x002fc60000000008 */
[----:B------:R-:W0:Y:S01]  /*10c0*/  LDS R8, [R21+0xc0] ;  /* 0x0000c00015087984 */ /* 0x000e220000000800 */
[----:B--2---:R-:W-:-:S03]  /*10d0*/  FFMA R10, R4, R10, R29 ;  /* 0x0000000a040a7223 */ /* 0x004fc6000000001d */
[----:B------:R-:W-:Y:S04]  /*10e0*/  LDS R9, [R21+0x100] ;  /* 0x0001000015097984 */ /* 0x000fe80000000800 */
[----:B------:R-:W1:Y:S04]  /*10f0*/  LDS.128 R4, [R17+0x10] ;  /* 0x0000100011047984 */ /* 0x000e680000000c00 */
[----:B------:R-:W2:Y:S04]  /*1100*/  LDS R29, [R21+0x140] ;  /* 0x00014000151d7984 */ /* 0x000ea80000000800 */
[----:B------:R-:W3:Y:S01]  /*1110*/  LDS R24, [R21+0x1c0] ;  /* 0x0001c00015187984 */ /* 0x000ee20000000800 */
[----:B0-----:R-:W-:-:S04]  /*1120*/  FFMA R11, R8, R11, R10 ;  /* 0x0000000b080b7223 */ /* 0x001fc8000000000a */
[----:B-1----:R-:W-:Y:S02]  /*1130*/  FFMA R4, R4, R9, R11 ;  /* 0x0000000904047223 */ /* 0x002fe4000000000b */
[----:B------:R-:W-:Y:S02]  /*1140*/  LDS.128 R8, [R17+0x20] ;  /* 0x0000200011087984 */ /* 0x000fe40000000c00 */
[----:B--2---:R-:W-:Y:S02]  /*1150*/  FFMA R4, R29, R5, R4 ;  /* 0x000000051d047223 */ /* 0x004fe40000000004 */
[----:B------:R-:W0:Y:S02]  /*1160*/  LDS R29, [R21+0x200] ;  /* 0x00020000151d7984 */ /* 0x000e240000000800 */
[----:B------:R-:W-:Y:S02]  /*1170*/  FFMA R6, R23, R6, R4 ;  /* 0x0000000617067223 */ /* 0x000fe40000000004 */
[----:B------:R-:W1:Y:S04]  /*1180*/  LDS R4, [R21+0x240] ;  /* 0x0002400015047984 */ /* 0x000e680000000800 */
[----:B------:R-:W2:Y:S01]  /*1190*/  LDS R5, [R21+0x280] ;  /* 0x0002800015057984 */ /* 0x000ea20000000800 */
[----:B---3--:R-:W-:-:S03]  /*11a0*/  FFMA R7, R24, R7, R6 ;  /* 0x0000000718077223 */ /* 0x008fc60000000006 */
[----:B------:R-:W-:Y:S01]  /*11b0*/  LDS R23, [R21+0x300] ;  /* 0x0003000015177984 */ /* 0x000fe20000000800 */
[----:B0-----:R-:W-:-:S03]  /*11c0*/  FFMA R7, R8, R29, R7 ;  /* 0x0000001d08077223 */ /* 0x001fc60000000007 */
[----:B------:R-:W-:Y:S01]  /*11d0*/  LDS R29, [R21+0x380] ;  /* 0x00038000151d7984 */ /* 0x000fe20000000800 */
[----:B-1----:R-:W-:Y:S01]  /*11e0*/  FFMA R4, R4, R9, R7 ;  /* 0x0000000904047223 */ /* 0x002fe20000000007 */
[----:B------:R-:W-:-:S04]  /*11f0*/  IMAD.WIDE.U32 R8, R25, 0x4, R14 ;  /* 0x0000000419087825 */ /* 0x000fc800078e000e */
[----:B------:R-:W-:-:S04]  /*1200*/  IMAD.WIDE.U32 R24, R27, 0x4, R12 ;  /* 0x000000041b187825 */ /* 0x000fc800078e000c */
[----:B--2---:R-:W-:Y:S01]  /*1210*/  FFMA R27, R5, R10, R4 ;  /* 0x0000000a051b7223 */ /* 0x004fe20000000004 */
[----:B------:R-:W-:Y:S04]  /*1220*/  LDS.128 R12, [R17+0x30] ;  /* 0x00003000110c7984 */ /* 0x000fe80000000c00 */
[----:B------:R-:W0:Y:S01]  /*1230*/  LDS R10, [R21+0x2c0] ;  /* 0x0002c000150a7984 */ /* 0x000e220000000800 */
[----:B------:R-:W-:Y:S06]  /*1240*/  BAR.SYNC.DEFER_BLOCKING 0x0 ;  /* 0x0000000000007b1d */ /* 0x000fec0000010000 */
[----:B------:R-:W2:Y:S04]  /*1250*/  LDG.E R9, desc[UR10][R8.64] ;  /* 0x0000000a08097981 */ /* 0x000ea8000c1e1900 */
[----:B------:R-:W3:Y:S01]  /*1260*/  LDG.E R25, desc[UR10][R24.64] ;  /* 0x0000000a18197981 */ /* 0x000ee2000c1e1900 */
[----:B0-----:R-:W-:-:S04]  /*1270*/  FFMA R11, R10, R11, R27 ;  /* 0x0000000b0a0b7223 */ /* 0x001fc8000000001b */
[----:B------:R-:W-:-:S04]  /*1280*/  FFMA R11, R12, R23, R11 ;  /* 0x000000170c0b7223 */ /* 0x000fc8000000000b */
[----:B------:R-:W-:-:S04]  /*1290*/  FFMA R28, R28, R13, R11 ;  /* 0x0000000d1c1c7223 */ /* 0x000fc8000000000b */
[----:B------:R-:W-:-:S04]  /*12a0*/  FFMA R13, R29, R14, R28 ;  /* 0x0000000e1d0d7223 */ /* 0x000fc8000000001c */
[----:B------:R-:W-:Y:S01]  /*12b0*/  FFMA R13, R26, R15, R13 ;  /* 0x0000000f1a0d7223 */ /* 0x000fe2000000000d */
[----:B------:R-:W-:Y:S01]  /*12c0*/  IADD3 R3, PT, PT, R3, 0x2, RZ ;  /* 0x0000000203037810 */ /* 0x000fe20007ffe0ff */
        /* <DEDUP_REMOVED lines=8> */
[----:B------:R-:W-:Y:S04]  /*1350*/  LDS R29, [R21+0x100] ;  /* 0x00010000151d7984 */ /* 0x000fe80000000800 */
[----:B------:R-:W4:Y:S04]  /*1360*/  LDS.128 R8, [R17+0x10] ;  /* 0x0000100011087984 */ /* 0x000f280000000c00 */
[----:B------:R-:W5:Y:S04]  /*1370*/  LDS R20, [R21+0x140] ;  /* 0x0001400015147984 */ /* 0x000f680000000800 */
[----:B------:R-:W5:Y:S04]  /*1380*/  LDS R23, [R21+0x180] ;  /* 0x0001800015177984 */ /* 0x000f680000000800 */
[----:B------:R-:W5:Y:S01]  /*1390*/  LDS R22, [R21+0x1c0] ;  /* 0x0001c00015167984 */ /* 0x000f620000000800 */
[----:B0-----:R-:W-:-:S03]  /*13a0*/  FFMA R4, R4, R25, R13 ;  /* 0x0000001904047223 */ /* 0x001fc6000000000d */
[----:B------:R-:W-:Y:S01]  /*13b0*/  LDS R25, [R21+0x200] ;  /* 0x0002000015197984 */ /* 0x000fe20000000800 */
[----:B-1----:R-:W-:-:S03]  /*13c0*/  FFMA R5, R27, R5, R4 ;  /* 0x000000051b057223 */ /* 0x002fc60000000004 */
[----:B------:R-:W-:Y:S01]  /*13d0*/  LDS R27, [R21+0x280] ;  /* 0x00028000151b7984 */ /* 0x000fe20000000800 */
[----:B--2---:R-:W-:-:S03]  /*13e0*/  FFMA R5, R12, R6, R5 ;  /* 0x000000060c057223 */ /* 0x004fc60000000005 */
[----:B------:R-:W0:Y:S01]  /*13f0*/  LDS.128 R12, [R17+0x20] ;  /* 0x00002000110c7984 */ /* 0x000e220000000c00 */
[----:B---3--:R-:W-:-:S03]  /*1400*/  FFMA R5, R24, R7, R5 ;  /* 0x0000000718057223 */ /* 0x008fc60000000005 */
[----:B------:R-:W1:Y:S01]  /*1410*/  LDS R24, [R21+0x240] ;  /* 0x0002400015187984 */ /* 0x000e620000000800 */
[----:B----4-:R-:W-:-:S03]  /*1420*/  FFMA R5, R8, R29, R5 ;  /* 0x0000001d08057223 */ /* 0x010fc60000000005 */
[----:B------:R-:W2:Y:S01]  /*1430*/  LDS R8, [R21+0x2c0] ;  /* 0x0002c00015087984 */ /* 0x000ea20000000800 */
[----:B-----5:R-:W-:-:S03]  /*1440*/  FFMA R20, R20, R9, R5 ;  /* 0x0000000914147223 */ /* 0x020fc60000000005 */
[----:B------:R-:W-:Y:S01]  /*1450*/  LDS.128 R4, [R17+0x30] ;  /* 0x0000300011047984 */ /* 0x000fe20000000c00 */
[----:B------:R-:W-:-:S03]  /*1460*/  FFMA R29, R23, R10, R20 ;  /* 0x0000000a171d7223 */ /* 0x000fc60000000014 */
[----:B------:R-:W3:Y:S04]  /*1470*/  LDS R23, [R21+0x300] ;  /* 0x0003000015177984 */ /* 0x000ee80000000800 */
[----:B------:R-:W4:Y:S04]  /*1480*/  LDS R10, [R21+0x340] ;  /* 0x00034000150a7984 */ /* 0x000f280000000800 */
[----:B------:R-:W5:Y:S04]  /*1490*/  LDS R9, [R21+0x380] ;  /* 0x0003800015097984 */ /* 0x000f680000000800 */
[----:B------:R-:W5:Y:S01]  /*14a0*/  LDS R20, [R21+0x3c0] ;  /* 0x0003c00015147984 */ /* 0x000f620000000800 */
[----:B------:R-:W-:-:S04]  /*14b0*/  FFMA R11, R22, R11, R29 ;  /* 0x0000000b160b7223 */ /* 0x000fc8000000001d */
[----:B0-----:R-:W-:-:S04]  /*14c0*/  FFMA R11, R12, R25, R11 ;  /* 0x000000190c0b7223 */ /* 0x001fc8000000000b */
[----:B-1----:R-:W-:-:S04]  /*14d0*/  FFMA R24, R24, R13, R11 ;  /* 0x0000000d18187223 */ /* 0x002fc8000000000b */
[----:B------:R-:W-:-:S04]  /*14e0*/  FFMA R27, R27, R14, R24 ;  /* 0x0000000e1b1b7223 */ /* 0x000fc80000000018 */
[----:B--2---:R-:W-:-:S04]  /*14f0*/  FFMA R15, R8, R15, R27 ;  /* 0x0000000f080f7223 */ /* 0x004fc8000000001b */
[----:B---3--:R-:W-:-:S04]  /*1500*/  FFMA R15, R4, R23, R15 ;  /* 0x00000017040f7223 */ /* 0x008fc8000000000f */
[----:B----4-:R-:W-:-:S04]  /*1510*/  FFMA R10, R10, R5, R15 ;  /* 0x000000050a0a7223 */ /* 0x010fc8000000000f */
[----:B-----5:R-:W-:-:S04]  /*1520*/  FFMA R9, R9, R6, R10 ;  /* 0x0000000609097223 */ /* 0x020fc8000000000a */
[----:B------:R-:W-:Y:S01]  /*1530*/  FFMA R23, R20, R7, R9 ;  /* 0x0000000714177223 */ /* 0x000fe20000000009 */
[----:B------:R-:W-:Y:S06]  /*1540*/  BAR.SYNC.DEFER_BLOCKING 0x0 ;  /* 0x0000000000007b1d */ /* 0x000fec0000010000 */
.L_x_8:
[----:B------:R-:W-:Y:S05]  /*1550*/  BRA.U !UP1, `(.L_x_5) ;  /* 0x0000000109dc7547 */ /* 0x000fea000b800000 */
[----:B------:R-:W0:Y:S01]  /*1560*/  LDC.64 R4, c[0x0][0x380] ;  /* 0x0000e000ff047b82 */ /* 0x000e220000000a00 */
[----:B------:R-:W1:Y:S01]  /*1570*/  LDCU UR4, c[0x0][0x39c] ;  /* 0x00007380ff0477ac */ /* 0x000e620008000800 */
[C---:B------:R-:W-:Y:S02]  /*1580*/  LEA R7, R3.reuse, R2, 0x4 ;  /* 0x0000000203077211 */ /* 0x040fe400078e20ff */
[----:B------:R-:W-:-:S04]  /*1590*/  LEA R3, R3, R16, 0x4 ;  /* 0x0000001003037211 */ /* 0x000fc800078e20ff */
[----:B------:R-:W2:Y:S01]  /*15a0*/  LDC.64 R8, c[0x0][0x388] ;  /* 0x0000e200ff087b82 */ /* 0x000ea20000000a00 */
[----:B-1----:R-:W-:Y:S02]  /*15b0*/  IMAD R7, R7, UR4, R18 ;  /* 0x0000000407077c24 */ /* 0x002fe4000f8e0212 */
[----:B0-----:R-:W-:-:S05]  /*15c0*/  IMAD.WIDE.U32 R4, R3, 0x4, R4 ;  /* 0x0000000403047825 */ /* 0x001fca00078e0004 */
[----:B------:R-:W3:Y:S01]  /*15d0*/  LDG.E R12, desc[UR10][R4.64] ;  /* 0x0000000a040c7981 */ /* 0x000ee2000c1e1900 */
[----:B--2---:R-:W-:-:S05]  /*15e0*/  IMAD.WIDE.U32 R8, R7, 0x4, R8 ;  /* 0x0000000407087825 */ /* 0x004fca00078e0008 */
[----:B------:R-:W2:Y:S01]  /*15f0*/  LDG.E R13, desc[UR10][R8.64] ;  /* 0x0000000a080d7981 */ /* 0x000ea2000c1e1900 */
[----:B------:R-:W-:-:S04]  /*1600*/  UIADD3 UR5, UPT, UPT, UR5, 0x400, URZ ;  /* 0x0000040005057890 */ /* 0x000fc8000fffe0ff */
[----:B------:R-:W-:Y:S01]  /*1610*/  ULEA UR5, UR8, UR5, 0x18 ;  /* 0x0000000508057291 */ /* 0x000fe2000f8ec0ff */
[----:B------:R-:W-:-:S05]  /*1620*/  LEA R15, R0, R17, 0x2 ;  /* 0x00000011000f7211 */ /* 0x000fca00078e10ff */
[----:B------:R-:W-:-:S04]  /*1630*/  LEA R3, R0, UR5, 0x2 ;  /* 0x0000000500037c11 */ /* 0x000fc8000f8e10ff */
[----:B------:R-:W-:Y:S01]  /*1640*/  LEA R2, R2, R3, 0x6 ;  /* 0x0000000302027211 */ /* 0x000fe200078e30ff */
[----:B---3--:R-:W-:Y:S04]  /*1650*/  STS [R15], R12 ;  /* 0x0000000c0f007388 */ /* 0x008fe80000000800 */
[----:B--2---:R-:W-:Y:S01]  /*1660*/  STS [R2], R13 ;  /* 0x0000000d02007388 */ /* 0x004fe20000000800 */
        /* <DEDUP_REMOVED lines=10> */
[----:B------:R-:W5:Y:S04]  /*1710*/  LDS R2, [R3+0x1c0] ;  /* 0x0001c00003027984 */ /* 0x000f680000000800 */
[----:B------:R-:W-:Y:S01]  /*1720*/  LDS R29, [R3+0x200] ;  /* 0x00020000031d7984 */ /* 0x000fe20000000800 */
[----:B0-----:R-:W-:-:S03]  /*1730*/  FFMA R20, R4, R14, R23 ;  /* 0x0000000e04147223 */ /* 0x001fc60000000017 */
[----:B------:R-:W0:Y:S01]  /*1740*/  LDS.128 R12, [R17+0x20] ;  /* 0x00002000110c7984 */ /* 0x000e220000000c00 */
[----:B-1----:R-:W-:-:S03]  /*1750*/  FFMA R20, R22, R5, R20 ;  /* 0x0000000516147223 */ /* 0x002fc60000000014 */
[----:B------:R-:W1:Y:S01]  /*1760*/  LDS R4, [R3+0x240] ;  /* 0x0002400003047984 */ /* 0x000e620000000800 */
[----:B--2---:R-:W-:-:S03]  /*1770*/  FFMA R21, R21, R6, R20 ;  /* 0x0000000615157223 */ /* 0x004fc60000000014 */
[----:B------:R-:W2:Y:S04]  /*1780*/  LDS R5, [R3+0x280] ;  /* 0x0002800003057984 */ /* 0x000ea80000000800 */
[----:B------:R-:W2:Y:S01]  /*1790*/  LDS R6, [R3+0x2c0] ;  /* 0x0002c00003067984 */ /* 0x000ea20000000800 */
[----:B---3--:R-:W-:-:S03]  /*17a0*/  FFMA R24, R16, R7, R21 ;  /* 0x0000000710187223 */ /* 0x008fc60000000015 */
[----:B------:R-:W-:Y:S04]  /*17b0*/  LDS R7, [R3+0x300] ;  /* 0x0003000003077984 */ /* 0x000fe80000000800 */
[----:B------:R-:W3:Y:S01]  /*17c0*/  LDS.128 R20, [R17+0x30] ;  /* 0x0000300011147984 */ /* 0x000ee20000000c00 */
[----:B----4-:R-:W-:-:S03]  /*17d0*/  FFMA R8, R8, R25, R24 ;  /* 0x0000001908087223 */ /* 0x010fc60000000018 */
[----:B------:R-:W4:Y:S01]  /*17e0*/  LDS R16, [R3+0x340] ;  /* 0x0003400003107984 */ /* 0x000f220000000800 */
[----:B-----5:R-:W-:-:S03]  /*17f0*/  FFMA R8, R0, R9, R8 ;  /* 0x0000000900087223 */ /* 0x020fc60000000008 */
[----:B------:R-:W5:Y:S04]  /*1800*/  LDS R25, [R3+0x380] ;  /* 0x0003800003197984 */ /* 0x000f680000000800 */
[----:B------:R-:W5:Y:S01]  /*1810*/  LDS R0, [R3+0x3c0] ;  /* 0x0003c00003007984 */ /* 0x000f620000000800 */
[----:B------:R-:W-:-:S04]  /*1820*/  FFMA R27, R27, R10, R8 ;  /* 0x0000000a1b1b7223 */ /* 0x000fc80000000008 */
[----:B------:R-:W-:-:S04]  /*1830*/  FFMA R11, R2, R11, R27 ;  /* 0x0000000b020b7223 */ /* 0x000fc8000000001b */
[----:B0-----:R-:W-:-:S04]  /*1840*/  FFMA R11, R12, R29, R11 ;  /* 0x0000001d0c0b7223 */ /* 0x001fc8000000000b */
[----:B-1----:R-:W-:-:S04]  /*1850*/  FFMA R4, R4, R13, R11 ;  /* 0x0000000d04047223 */ /* 0x002fc8000000000b */
[----:B--2---:R-:W-:-:S04]  /*1860*/  FFMA R5, R5, R14, R4 ;  /* 0x0000000e05057223 */ /* 0x004fc80000000004 */
[----:B------:R-:W-:-:S04]  /*1870*/  FFMA R5, R6, R15, R5 ;  /* 0x0000000f06057223 */ /* 0x000fc80000000005 */
[----:B---3--:R-:W-:-:S04]  /*1880*/  FFMA R5, R20, R7, R5 ;  /* 0x0000000714057223 */ /* 0x008fc80000000005 */
[----:B----4-:R-:W-:-:S04]  /*1890*/  FFMA R16, R16, R21, R5 ;  /* 0x0000001510107223 */ /* 0x010fc80000000005 */
[----:B-----5:R-:W-:-:S04]  /*18a0*/  FFMA R25, R25, R22, R16 ;  /* 0x0000001619197223 */ /* 0x020fc80000000010 */
[----:B------:R-:W-:Y:S01]  /*18b0*/  FFMA R23, R0, R23, R25 ;  /* 0x0000001700177223 */ /* 0x000fe20000000019 */
[----:B------:R-:W-:Y:S06]  /*18c0*/  BAR.SYNC.DEFER_BLOCKING 0x0 ;  /* 0x0000000000007b1d */ /* 0x000fec0000010000 */
.L_x_5:
[----:B------:R-:W0:Y:S01]  /*18d0*/  LDC.64 R2, c[0x0][0x390] ;  /* 0x0000e400ff027b82 */ /* 0x000e220000000a00 */
[----:B------:R-:W1:Y:S02]  /*18e0*/  LDCU UR4, c[0x0][0x39c] ;  /* 0x00007380ff0477ac */ /* 0x000e640008000800 */
[----:B-1----:R-:W-:-:S04]  /*18f0*/  IMAD R19, R19, UR4, R18 ;  /* 0x0000000413137c24 */ /* 0x002fc8000f8e0212 */
[----:B0-----:R-:W-:-:S05]  /*1900*/  IMAD.WIDE.U32 R2, R19, 0x4, R2 ;  /* 0x0000000413027825 */ /* 0x001fca00078e0002 */
[----:B------:R-:W-:Y:S01]  /*1910*/  STG.E desc[UR10][R2.64], R23 ;  /* 0x0000001702007986 */ /* 0x000fe2000c10190a */
[----:B------:R-:W-:Y:S05]  /*1920*/  EXIT ;  /* 0x000000000000794d */ /* 0x000fea0003800000 */
.L_x_9:
        /* <DEDUP_REMOVED lines=13> */
.L_x_11:


//--------------------- .nv.shared.reserved.0     --------------------------
	.section	.nv.shared.reserved.0,"aw",@nobits
	.weak		__nv_reservedSMEM_offset_0_alias
	.size		__nv_reservedSMEM_offset_0_alias, 0, 64
	.other		__nv_reservedSMEM_offset_0_alias,@"STO_CUDA_RESERVED_SHARED STV_DEFAULT"
__nv_reservedSMEM_offset_0_alias:
	.zero		0
	.zero		64


//--------------------- .nv.shared._Z17matmul_fp32_tiledPfS_S_jjjj --------------------------
	.section	.nv.shared._Z17matmul_fp32_tiledPfS_S_jjjj,"aw",@nobits
	.sectionflags	@""
	.align	4
.nv.shared._Z17matmul_fp32_tiledPfS_S_jjjj:
	.zero		3072


//--------------------- .nv.constant0._Z10matmul_f32PfS_S_jjjj --------------------------
	.section	.nv.constant0._Z10matmul_f32PfS_S_jjjj,"a",@progbits
	.sectionflags	@""
	.align	4
.nv.constant0._Z10matmul_f32PfS_S_jjjj:
	.zero		936


//--------------------- .nv.constant0._Z17matmul_fp32_tiledPfS_S_jjjj --------------------------
	.section	.nv.constant0._Z17matmul_fp32_tiledPfS_S_jjjj,"a",@progbits
	.sectionflags	@""
	.align	4
.nv.constant0._Z17matmul_fp32_tiledPfS_S_jjjj:
	.zero		936


//--------------------- SYMBOLS --------------------------

	.type		.nv.reservedSmem.offset0,@object
	.size		.nv.reservedSmem.offset0,0x4
	.type		.nv.reservedSmem.cap,@object
	.size		.nv.reservedSmem.cap,0x4
